	.target	sm_100a

	.elftype	@"ET_EXEC"


//--------------------- .note.nv.tkinfo           --------------------------
	.section	.note.nv.tkinfo,"",@"SHT_NOTE"
	.sectionflags	@"SHF_NOTE_NV_TKINFO"
	.tkinfo
        /*0018*/ 	.word	0x00000002
        /*0030*/ 	.string	""
        /*0030*/ 	.string	"ptxas"
        /*0030*/ 	.string	"Cuda compilation tools, release 13.0, V13.0.88"
        /*0030*/ 	.string	"Build cuda_13.0.r13.0/compiler.36424714_0"
        /*0030*/ 	.string	"-arch sm_100a -m 64 "



//--------------------- .note.nv.cuinfo           --------------------------
	.section	.note.nv.cuinfo,"",@"SHT_NOTE"
	.sectionflags	@"SHF_NOTE_NV_CUINFO"
        /*0018*/ 	.short	0x0002
        /*001a*/ 	.short	0x0064
        /*001c*/ 	.short	0x0082
	.zero		2


//--------------------- .nv.info                  --------------------------
	.section	.nv.info,"",@"SHT_CUDA_INFO"
	.align	4


	//----- nvinfo : EIATTR_REGCOUNT
	.align		4
        /*0000*/ 	.byte	0x04, 0x2f
        /*0002*/ 	.short	(.L_19 - .L_18)
	.align		4
.L_18:
        /*0004*/ 	.word	index@(_ZN7cutlass13device_kernelINS_4gemm6kernel13GemmUniversalIN4cute5tupleIJiiiiEEENS1_10collective13CollectiveMmaINS1_35MainloopSm100TmaUmmaWarpSpecializedILi2ELi2ELi4ENS5_IJNS4_1CILi1EEENSA_ILi2EEESB_EEEEENS5_IJNSA_ILi64EEENSA_ILi256EEESF_EEENS_10tfloat32_tENS5_IJlSB_lEEESI_SJ_NS4_8TiledMMAINS4_8MMA_AtomIJNS4_17SM100_MMA_TF32_SSISI_SI_fLi64ELi256ELNS4_4UMMA5MajorE0ELSO_0ELNSN_7ScaleInE0ELSP_0EEEEEENS4_6LayoutINS5_IJSB_SB_SB_EEENS5_IJNSA_ILi0EEESU_SU_EEEEENS5_IJNS4_10UnderscoreESX_SX_EEEEENS4_23SM90_TMA_LOAD_MULTICASTENS4_14ComposedLayoutINS4_7SwizzleILi3ELi4ELi3EEENS4_18smem_ptr_flag_bitsILi32EEENSS_INS5_IJNSA_ILi8EEENSA_ILi32EEEEEENS5_IJS17_SB_EEEEEEEvNS4_8identityENS4_13SM90_TMA_LOADES1B_vS1C_EENS_8epilogue10collective18CollectiveEpilogueINS1F_23Sm100TmaWarpSpecializedILi4ELi2ELi16ELb1ELb0EEEJSH_NS5_IJNSS_ISF_SB_EENSS_IS17_SB_EEEEESI_SJ_SI_SJ_NS1F_6fusion15FusionCallbacksIS1J_NS1N_17LinearCombinationISI_fSI_fLNS_15FloatRoundStyleE2EEESH_S1M_JEEENS4_5SM1004TMEM4LOAD26SM100_TMEM_LOAD_16dp128b8xES1D_S1B_NS4_17SM75_U32x4_LDSM_NENS4_14SM90_TMA_STOREES1B_NS4_17SM90_U32x4_STSM_NENS4_39AutoVectorizingCopyWithAssumedAlignmentILi128EEEEEEvvEEEEvNT_6ParamsE)
        /*0008*/ 	.word	0x00000059


	//----- nvinfo : EIATTR_FRAME_SIZE
	.align		4
.L_19:
        /*000c*/ 	.byte	0x04, 0x11
        /*000e*/ 	.short	(.L_21 - .L_20)
	.align		4
.L_20:
        /*0010*/ 	.word	index@($__internal_2_$__cuda_sm10x_tcgen05_guardrail_trap_unallocated_columns_being_dealloced)
        /*0014*/ 	.word	0x00000000


	//----- nvinfo : EIATTR_FRAME_SIZE
	.align		4
.L_21:
        /*0018*/ 	.byte	0x04, 0x11
        /*001a*/ 	.short	(.L_23 - .L_22)
	.align		4
.L_22:
        /*001c*/ 	.word	index@($__internal_1_$__cuda_sm10x_tcgen05_guardrail_trap_phase_invalid_during_alloc)
        /*0020*/ 	.word	0x00000000


	//----- nvinfo : EIATTR_FRAME_SIZE
	.align		4
.L_23:
        /*0024*/ 	.byte	0x04, 0x11
        /*0026*/ 	.short	(.L_25 - .L_24)
	.align		4
.L_24:
        /*0028*/ 	.word	index@($__internal_0_$__cuda_sm10x_tcgen05_guardrail_trap_col_being_dealloced_not_returned_by_alloc)
        /*002c*/ 	.word	0x00000000


	//----- nvinfo : EIATTR_FRAME_SIZE
	.align		4
.L_25:
        /*0030*/ 	.byte	0x04, 0x11
        /*0032*/ 	.short	(.L_27 - .L_26)
	.align		4
.L_26:
        /*0034*/ 	.word	index@(_ZN7cutlass13device_kernelINS_4gemm6kernel13GemmUniversalIN4cute5tupleIJiiiiEEENS1_10collective13CollectiveMmaINS1_35MainloopSm100TmaUmmaWarpSpecializedILi2ELi2ELi4ENS5_IJNS4_1CILi1EEENSA_ILi2EEESB_EEEEENS5_IJNSA_ILi64EEENSA_ILi256EEESF_EEENS_10tfloat32_tENS5_IJlSB_lEEESI_SJ_NS4_8TiledMMAINS4_8MMA_AtomIJNS4_17SM100_MMA_TF32_SSISI_SI_fLi64ELi256ELNS4_4UMMA5MajorE0ELSO_0ELNSN_7ScaleInE0ELSP_0EEEEEENS4_6LayoutINS5_IJSB_SB_SB_EEENS5_IJNSA_ILi0EEESU_SU_EEEEENS5_IJNS4_10UnderscoreESX_SX_EEEEENS4_23SM90_TMA_LOAD_MULTICASTENS4_14ComposedLayoutINS4_7SwizzleILi3ELi4ELi3EEENS4_18smem_ptr_flag_bitsILi32EEENSS_INS5_IJNSA_ILi8EEENSA_ILi32EEEEEENS5_IJS17_SB_EEEEEEEvNS4_8identityENS4_13SM90_TMA_LOADES1B_vS1C_EENS_8epilogue10collective18CollectiveEpilogueINS1F_23Sm100TmaWarpSpecializedILi4ELi2ELi16ELb1ELb0EEEJSH_NS5_IJNSS_ISF_SB_EENSS_IS17_SB_EEEEESI_SJ_SI_SJ_NS1F_6fusion15FusionCallbacksIS1J_NS1N_17LinearCombinationISI_fSI_fLNS_15FloatRoundStyleE2EEESH_S1M_JEEENS4_5SM1004TMEM4LOAD26SM100_TMEM_LOAD_16dp128b8xES1D_S1B_NS4_17SM75_U32x4_LDSM_NENS4_14SM90_TMA_STOREES1B_NS4_17SM90_U32x4_STSM_NENS4_39AutoVectorizingCopyWithAssumedAlignmentILi128EEEEEEvvEEEEvNT_6ParamsE)
        /*0038*/ 	.word	0x00000000


	//----- nvinfo : EIATTR_MIN_STACK_SIZE
	.align		4
.L_27:
        /*003c*/ 	.byte	0x04, 0x12
        /*003e*/ 	.short	(.L_29 - .L_28)
	.align		4
.L_28:
        /*0040*/ 	.word	index@(_ZN7cutlass13device_kernelINS_4gemm6kernel13GemmUniversalIN4cute5tupleIJiiiiEEENS1_10collective13CollectiveMmaINS1_35MainloopSm100TmaUmmaWarpSpecializedILi2ELi2ELi4ENS5_IJNS4_1CILi1EEENSA_ILi2EEESB_EEEEENS5_IJNSA_ILi64EEENSA_ILi256EEESF_EEENS_10tfloat32_tENS5_IJlSB_lEEESI_SJ_NS4_8TiledMMAINS4_8MMA_AtomIJNS4_17SM100_MMA_TF32_SSISI_SI_fLi64ELi256ELNS4_4UMMA5MajorE0ELSO_0ELNSN_7ScaleInE0ELSP_0EEEEEENS4_6LayoutINS5_IJSB_SB_SB_EEENS5_IJNSA_ILi0EEESU_SU_EEEEENS5_IJNS4_10UnderscoreESX_SX_EEEEENS4_23SM90_TMA_LOAD_MULTICASTENS4_14ComposedLayoutINS4_7SwizzleILi3ELi4ELi3EEENS4_18smem_ptr_flag_bitsILi32EEENSS_INS5_IJNSA_ILi8EEENSA_ILi32EEEEEENS5_IJS17_SB_EEEEEEEvNS4_8identityENS4_13SM90_TMA_LOADES1B_vS1C_EENS_8epilogue10collective18CollectiveEpilogueINS1F_23Sm100TmaWarpSpecializedILi4ELi2ELi16ELb1ELb0EEEJSH_NS5_IJNSS_ISF_SB_EENSS_IS17_SB_EEEEESI_SJ_SI_SJ_NS1F_6fusion15FusionCallbacksIS1J_NS1N_17LinearCombinationISI_fSI_fLNS_15FloatRoundStyleE2EEESH_S1M_JEEENS4_5SM1004TMEM4LOAD26SM100_TMEM_LOAD_16dp128b8xES1D_S1B_NS4_17SM75_U32x4_LDSM_NENS4_14SM90_TMA_STOREES1B_NS4_17SM90_U32x4_STSM_NENS4_39AutoVectorizingCopyWithAssumedAlignmentILi128EEEEEEvvEEEEvNT_6ParamsE)
        /*0044*/ 	.word	0x00000000
.L_29:


//--------------------- .nv.compat                --------------------------
	.section	.nv.compat,"",@"SHT_CUDA_COMPAT_INFO"
	.align	4
        /*0000*/ 	.byte	0x02, 0x09, 0x01, 0x00, 0x02, 0x02, 0x02, 0x00, 0x02, 0x05, 0x05, 0x00, 0x03, 0x07, 0x01, 0x01
        /*0010*/ 	.byte	0x02, 0x03, 0x01, 0x00, 0x02, 0x06, 0x01, 0x00, 0x04, 0x0b, 0x08, 0x00, 0x09, 0x00, 0x00, 0x00
        /*0020*/ 	.byte	0x00, 0x00, 0x00, 0x00


//--------------------- .nv.info._ZN7cutlass13device_kernelINS_4gemm6kernel13GemmUniversalIN4cute5tupleIJiiiiEEENS1_10collective13CollectiveMmaINS1_35MainloopSm100TmaUmmaWarpSpecializedILi2ELi2ELi4ENS5_IJNS4_1CILi1EEENSA_ILi2EEESB_EEEEENS5_IJNSA_ILi64EEENSA_ILi256EEESF_EEENS_10tfloat32_tENS5_IJlSB_lEEESI_SJ_NS4_8TiledMMAINS4_8MMA_AtomIJNS4_17SM100_MMA_TF32_SSISI_SI_fLi64ELi256ELNS4_4UMMA5MajorE0ELSO_0ELNSN_7ScaleInE0ELSP_0EEEEEENS4_6LayoutINS5_IJSB_SB_SB_EEENS5_IJNSA_ILi0EEESU_SU_EEEEENS5_IJNS4_10UnderscoreESX_SX_EEEEENS4_23SM90_TMA_LOAD_MULTICASTENS4_14ComposedLayoutINS4_7SwizzleILi3ELi4ELi3EEENS4_18smem_ptr_flag_bitsILi32EEENSS_INS5_IJNSA_ILi8EEENSA_ILi32EEEEEENS5_IJS17_SB_EEEEEEEvNS4_8identityENS4_13SM90_TMA_LOADES1B_vS1C_EENS_8epilogue10collective18CollectiveEpilogueINS1F_23Sm100TmaWarpSpecializedILi4ELi2ELi16ELb1ELb0EEEJSH_NS5_IJNSS_ISF_SB_EENSS_IS17_SB_EEEEESI_SJ_SI_SJ_NS1F_6fusion15FusionCallbacksIS1J_NS1N_17LinearCombinationISI_fSI_fLNS_15FloatRoundStyleE2EEESH_S1M_JEEENS4_5SM1004TMEM4LOAD26SM100_TMEM_LOAD_16dp128b8xES1D_S1B_NS4_17SM75_U32x4_LDSM_NENS4_14SM90_TMA_STOREES1B_NS4_17SM90_U32x4_STSM_NENS4_39AutoVectorizingCopyWithAssumedAlignmentILi128EEEEEEvvEEEEvNT_6ParamsE --------------------------
	.section	.nv.info._ZN7cutlass13device_kernelINS_4gemm6kernel13GemmUniversalIN4cute5tupleIJiiiiEEENS1_10collective13CollectiveMmaINS1_35MainloopSm100TmaUmmaWarpSpecializedILi2ELi2ELi4ENS5_IJNS4_1CILi1EEENSA_ILi2EEESB_EEEEENS5_IJNSA_ILi64EEENSA_ILi256EEESF_EEENS_10tfloat32_tENS5_IJlSB_lEEESI_SJ_NS4_8TiledMMAINS4_8MMA_AtomIJNS4_17SM100_MMA_TF32_SSISI_SI_fLi64ELi256ELNS4_4UMMA5MajorE0ELSO_0ELNSN_7ScaleInE0ELSP_0EEEEEENS4_6LayoutINS5_IJSB_SB_SB_EEENS5_IJNSA_ILi0EEESU_SU_EEEEENS5_IJNS4_10UnderscoreESX_SX_EEEEENS4_23SM90_TMA_LOAD_MULTICASTENS4_14ComposedLayoutINS4_7SwizzleILi3ELi4ELi3EEENS4_18smem_ptr_flag_bitsILi32EEENSS_INS5_IJNSA_ILi8EEENSA_ILi32EEEEEENS5_IJS17_SB_EEEEEEEvNS4_8identityENS4_13SM90_TMA_LOADES1B_vS1C_EENS_8epilogue10collective18CollectiveEpilogueINS1F_23Sm100TmaWarpSpecializedILi4ELi2ELi16ELb1ELb0EEEJSH_NS5_IJNSS_ISF_SB_EENSS_IS17_SB_EEEEESI_SJ_SI_SJ_NS1F_6fusion15FusionCallbacksIS1J_NS1N_17LinearCombinationISI_fSI_fLNS_15FloatRoundStyleE2EEESH_S1M_JEEENS4_5SM1004TMEM4LOAD26SM100_TMEM_LOAD_16dp128b8xES1D_S1B_NS4_17SM75_U32x4_LDSM_NENS4_14SM90_TMA_STOREES1B_NS4_17SM90_U32x4_STSM_NENS4_39AutoVectorizingCopyWithAssumedAlignmentILi128EEEEEEvvEEEEvNT_6ParamsE,"",@"SHT_CUDA_INFO"
	.sectionflags	@""
	.align	4


	//----- nvinfo : EIATTR_CUDA_API_VERSION
	.align		4
        /*0000*/ 	.byte	0x04, 0x37
        /*0002*/ 	.short	(.L_31 - .L_30)
.L_30:
        /*0004*/ 	.word	0x00000082


	//----- nvinfo : EIATTR_KPARAM_INFO
	.align		4
.L_31:
        /*0008*/ 	.byte	0x04, 0x17
        /*000a*/ 	.short	(.L_33 - .L_32)
.L_32:
        /*000c*/ 	.word	0x00000000
        /*0010*/ 	.short	0x0000
        /*0012*/ 	.short	0x0000
        /*0014*/ 	.byte	0x00, 0xf0, 0x01, 0x20


	//----- nvinfo : EIATTR_AT_ENTRY_FRAGMENTS
	.align		4
.L_33:
        /*0018*/ 	.byte	0x04, 0x4f
        /*001a*/ 	.short	(.L_35 - .L_34)


	//   ....[0]....
.L_34:
        /*001c*/ 	.word	0x00000006


	//----- nvinfo : EIATTR_RESERVED_SMEM_USED
	.align		4
.L_35:
        /*0020*/ 	.byte	0x01, 0x41
	.zero		2


	//----- nvinfo : EIATTR_SPARSE_MMA_MASK
	.align		4
        /*0024*/ 	.byte	0x03, 0x50
        /*0026*/ 	.short	0x0000


	//----- nvinfo : EIATTR_TCGEN05_1CTA_USED
	.align		4
        /*0028*/ 	.byte	0x01, 0x51
	.zero		2


	//----- nvinfo : EIATTR_MAXREG_COUNT
	.align		4
        /*002c*/ 	.byte	0x03, 0x1b
        /*002e*/ 	.short	0x00ff


	//----- nvinfo : EIATTR_NUM_BARRIERS
	.align		4
        /*0030*/ 	.byte	0x02, 0x4c
        /*0032*/ 	.byte	0x07
	.zero		1


	//----- nvinfo : EIATTR_EXTERNS
	.align		4
        /*0034*/ 	.byte	0x04, 0x0f
        /*0036*/ 	.short	(.L_37 - .L_36)


	//   ....[0]....
	.align		4
.L_36:
        /*0038*/ 	.word	index@(__assertfail)


	//----- nvinfo : EIATTR_MERCURY_ISA_VERSION
	.align		4
.L_37:
        /*003c*/ 	.byte	0x03, 0x5f
        /*003e*/ 	.short	0x0101


	//----- nvinfo : EIATTR_INT_WARP_WIDE_INSTR_OFFSETS
	.align		4
        /*0040*/ 	.byte	0x04, 0x31
        /*0042*/ 	.short	(.L_39 - .L_38)


	//   ....[0]....
.L_38:
        /*0044*/ 	.word	0x00003ee0


	//   ....[1]....
        /*0048*/ 	.word	0x00003f00


	//   ....[2]....
        /*004c*/ 	.word	0x00003f30


	//   ....[3]....
        /*0050*/ 	.word	0x00004a60


	//   ....[4]....
        /*0054*/ 	.word	0x00004ad0


	//   ....[5]....
        /*0058*/ 	.word	0x00004bc0


	//   ....[6]....
        /*005c*/ 	.word	0x00004c40


	//   ....[7]....
        /*0060*/ 	.word	0x00004d30


	//   ....[8]....
        /*0064*/ 	.word	0x00004db0


	//   ....[9]....
        /*0068*/ 	.word	0x00004eb0


	//   ....[10]....
        /*006c*/ 	.word	0x00004f40


	//   ....[11]....
        /*0070*/ 	.word	0x00005040


	//   ....[12]....
        /*0074*/ 	.word	0x000050c0


	//   ....[13]....
        /*0078*/ 	.word	0x000051c0


	//   ....[14]....
        /*007c*/ 	.word	0x00005240


	//   ....[15]....
        /*0080*/ 	.word	0x00005340


	//   ....[16]....
        /*0084*/ 	.word	0x000053c0


	//   ....[17]....
        /*0088*/ 	.word	0x000054b0


	//   ....[18]....
        /*008c*/ 	.word	0x00005540


	//----- nvinfo : EIATTR_COOP_GROUP_MASK_REGIDS
	.align		4
.L_39:
        /*0090*/ 	.byte	0x04, 0x29
        /*0092*/ 	.short	(.L_41 - .L_40)


	//   ....[0]....
.L_40:
        /*0094*/ 	.word	0xffffffff


	//   ....[1]....
        /*0098*/ 	.word	0xffffffff


	//   ....[2]....
        /*009c*/ 	.word	0xffffffff


	//   ....[3]....
        /*00a0*/ 	.word	0xffffffff


	//   ....[4]....
        /*00a4*/ 	.word	0xffffffff


	//   ....[5]....
        /*00a8*/ 	.word	0xffffffff


	//   ....[6]....
        /*00ac*/ 	.word	0xffffffff


	//   ....[7]....
        /*00b0*/ 	.word	0xffffffff


	//   ....[8]....
        /*00b4*/ 	.word	0xffffffff


	//   ....[9]....
        /*00b8*/ 	.word	0xffffffff


	//   ....[10]....
        /*00bc*/ 	.word	0xffffffff


	//   ....[11]....
        /*00c0*/ 	.word	0xffffffff


	//   ....[12]....
        /*00c4*/ 	.word	0xffffffff


	//   ....[13]....
        /*00c8*/ 	.word	0xffffffff


	//----- nvinfo : EIATTR_COOP_GROUP_INSTR_OFFSETS
	.align		4
.L_41:
        /*00cc*/ 	.byte	0x04, 0x28
        /*00ce*/ 	.short	(.L_43 - .L_42)


	//   ....[0]....
.L_42:
        /*00d0*/ 	.word	0x00000080


	//   ....[1]....
        /*00d4*/ 	.word	0x000004f0


	//   ....[2]....
        /*00d8*/ 	.word	0x00000660


	//   ....[3]....
        /*00dc*/ 	.word	0x00000800


	//   ....[4]....
        /*00e0*/ 	.word	0x00000900


	//   ....[5]....
        /*00e4*/ 	.word	0x00000a70


	//   ....[6]....
        /*00e8*/ 	.word	0x00000c10


	//   ....[7]....
        /*00ec*/ 	.word	0x00000dc0


	//   ....[8]....
        /*00f0*/ 	.word	0x00002170


	//   ....[9]....
        /*00f4*/ 	.word	0x00002f10


	//   ....[10]....
        /*00f8*/ 	.word	0x00003120


	//   ....[11]....
        /*00fc*/ 	.word	0x00003150


	//   ....[12]....
        /*0100*/ 	.word	0x00003dc0


	//   ....[13]....
        /*0104*/ 	.word	0x00003ff0


	//----- nvinfo : EIATTR_VRC_CTA_INIT_COUNT
	.align		4
.L_43:
        /*0108*/ 	.byte	0x02, 0x4a
        /*010a*/ 	.byte	0x80
	.zero		1


	//----- nvinfo : EIATTR_SYSCALL_OFFSETS
	.align		4
        /*010c*/ 	.byte	0x04, 0x46
        /*010e*/ 	.short	(.L_45 - .L_44)


	//   ....[0]....
.L_44:
        /*0110*/ 	.word	0x00006220


	//   ....[1]....
        /*0114*/ 	.word	0x00006310


	//   ....[2]....
        /*0118*/ 	.word	0x00006ba0


	//   ....[3]....
        /*011c*/ 	.word	0x00007560


	//   ....[4]....
        /*0120*/ 	.word	0x00007ec0


	//   ....[5]....
        /*0124*/ 	.word	0x00008870


	//   ....[6]....
        /*0128*/ 	.word	0x00009220


	//   ....[7]....
        /*012c*/ 	.word	0x00009c00


	//   ....[8]....
        /*0130*/ 	.word	0x0000a5b0


	//   ....[9]....
        /*0134*/ 	.word	0x0000af10


	//----- nvinfo : EIATTR_MBARRIER_INSTR_OFFSETS
	.align		4
.L_45:
        /*0138*/ 	.byte	0x04, 0x39
        /*013a*/ 	.short	(.L_47 - .L_46)


	//   ....[0]....
.L_46:
        /*013c*/ 	.word	0x00000610
        /*0140*/ 	.word	0x000000ff
        /*0144*/ 	.word	0x00000000
        /*0148*/ 	.short	0x0100
        /*014a*/ 	.byte	0x04
	.zero		1


	//   ....[1]....
        /*014c*/ 	.word	0x00000620
        /*0150*/ 	.word	0x000000ff
        /*0154*/ 	.word	0x00000010
        /*0158*/ 	.short	0x0100
        /*015a*/ 	.byte	0x04
	.zero		1


	//   ....[2]....
        /*015c*/ 	.word	0x00000630
        /*0160*/ 	.word	0x000000ff
        /*0164*/ 	.word	0x00000008
        /*0168*/ 	.short	0x0100
        /*016a*/ 	.byte	0x04
	.zero		1


	//   ....[3]....
        /*016c*/ 	.word	0x00000640
        /*0170*/ 	.word	0x000000ff
        /*0174*/ 	.word	0x00000018
        /*0178*/ 	.short	0x0100
        /*017a*/ 	.byte	0x04
	.zero		1


	//   ....[4]....
        /*017c*/ 	.word	0x00000770
        /*0180*/ 	.word	0x000000ff
        /*0184*/ 	.word	0x00000020
        /*0188*/ 	.short	0x0100
        /*018a*/ 	.byte	0x04
	.zero		1


	//   ....[5]....
        /*018c*/ 	.word	0x00000780
        /*0190*/ 	.word	0x000000ff
        /*0194*/ 	.word	0x00000040
        /*0198*/ 	.short	0x0100
        /*019a*/ 	.byte	0x04
	.zero		1


	//   ....[6]....
        /*019c*/ 	.word	0x00000790
        /*01a0*/ 	.word	0x000000ff
        /*01a4*/ 	.word	0x00000028
        /*01a8*/ 	.short	0x0100
        /*01aa*/ 	.byte	0x04
	.zero		1


	//   ....[7]....
        /*01ac*/ 	.word	0x000007a0
        /*01b0*/ 	.word	0x000000ff
        /*01b4*/ 	.word	0x00000048
        /*01b8*/ 	.short	0x0100
        /*01ba*/ 	.byte	0x04
	.zero		1


	//   ....[8]....
        /*01bc*/ 	.word	0x000007b0
        /*01c0*/ 	.word	0x000000ff
        /*01c4*/ 	.word	0x00000030
        /*01c8*/ 	.short	0x0100
        /*01ca*/ 	.byte	0x04
	.zero		1


	//   ....[9]....
        /*01cc*/ 	.word	0x000007c0
        /*01d0*/ 	.word	0x000000ff
        /*01d4*/ 	.word	0x00000050
        /*01d8*/ 	.short	0x0100
        /*01da*/ 	.byte	0x04
	.zero		1


	//   ....[10]....
        /*01dc*/ 	.word	0x000007d0
        /*01e0*/ 	.word	0x000000ff
        /*01e4*/ 	.word	0x00000038
        /*01e8*/ 	.short	0x0100
        /*01ea*/ 	.byte	0x04
	.zero		1


	//   ....[11]....
        /*01ec*/ 	.word	0x000007e0
        /*01f0*/ 	.word	0x000000ff
        /*01f4*/ 	.word	0x00000058
        /*01f8*/ 	.short	0x0100
        /*01fa*/ 	.byte	0x04
	.zero		1


	//   ....[12]....
        /*01fc*/ 	.word	0x000008d0
        /*0200*/ 	.word	0x000000ff
        /*0204*/ 	.word	0x00000060
        /*0208*/ 	.short	0x0100
        /*020a*/ 	.byte	0x06
	.zero		1


	//   ....[13]....
        /*020c*/ 	.word	0x000008e0
        /*0210*/ 	.word	0x000000ff
        /*0214*/ 	.word	0x00000068
        /*0218*/ 	.short	0x0100
        /*021a*/ 	.byte	0x06
	.zero		1


	//   ....[14]....
        /*021c*/ 	.word	0x00000a20
        /*0220*/ 	.word	0x000000ff
        /*0224*/ 	.word	0x00000070
        /*0228*/ 	.short	0x0100
        /*022a*/ 	.byte	0x06
	.zero		1


	//   ....[15]....
        /*022c*/ 	.word	0x00000a30
        /*0230*/ 	.word	0x000000ff
        /*0234*/ 	.word	0x00000080
        /*0238*/ 	.short	0x0100
        /*023a*/ 	.byte	0x06
	.zero		1


	//   ....[16]....
        /*023c*/ 	.word	0x00000a40
        /*0240*/ 	.word	0x000000ff
        /*0244*/ 	.word	0x00000078
        /*0248*/ 	.short	0x0100
        /*024a*/ 	.byte	0x06
	.zero		1


	//   ....[17]....
        /*024c*/ 	.word	0x00000a50
        /*0250*/ 	.word	0x000000ff
        /*0254*/ 	.word	0x00000088
        /*0258*/ 	.short	0x0100
        /*025a*/ 	.byte	0x06
	.zero		1


	//   ....[18]....
        /*025c*/ 	.word	0x00000b80
        /*0260*/ 	.word	0x000000ff
        /*0264*/ 	.word	0x00000090
        /*0268*/ 	.short	0x0100
        /*026a*/ 	.byte	0x04
	.zero		1


	//   ....[19]....
        /*026c*/ 	.word	0x00000b90
        /*0270*/ 	.word	0x000000ff
        /*0274*/ 	.word	0x000000b0
        /*0278*/ 	.short	0x0100
        /*027a*/ 	.byte	0x04
	.zero		1


	//   ....[20]....
        /*027c*/ 	.word	0x00000ba0
        /*0280*/ 	.word	0x000000ff
        /*0284*/ 	.word	0x00000098
        /*0288*/ 	.short	0x0100
        /*028a*/ 	.byte	0x04
	.zero		1


	//   ....[21]....
        /*028c*/ 	.word	0x00000bb0
        /*0290*/ 	.word	0x000000ff
        /*0294*/ 	.word	0x000000b8
        /*0298*/ 	.short	0x0100
        /*029a*/ 	.byte	0x04
	.zero		1


	//   ....[22]....
        /*029c*/ 	.word	0x00000bc0
        /*02a0*/ 	.word	0x000000ff
        /*02a4*/ 	.word	0x000000a0
        /*02a8*/ 	.short	0x0100
        /*02aa*/ 	.byte	0x04
	.zero		1


	//   ....[23]....
        /*02ac*/ 	.word	0x00000bd0
        /*02b0*/ 	.word	0x000000ff
        /*02b4*/ 	.word	0x000000c0
        /*02b8*/ 	.short	0x0100
        /*02ba*/ 	.byte	0x04
	.zero		1


	//   ....[24]....
        /*02bc*/ 	.word	0x00000be0
        /*02c0*/ 	.word	0x000000ff
        /*02c4*/ 	.word	0x000000a8
        /*02c8*/ 	.short	0x0100
        /*02ca*/ 	.byte	0x04
	.zero		1


	//   ....[25]....
        /*02cc*/ 	.word	0x00000bf0
        /*02d0*/ 	.word	0x000000ff
        /*02d4*/ 	.word	0x000000c8
        /*02d8*/ 	.short	0x0100
        /*02da*/ 	.byte	0x04
	.zero		1


	//   ....[26]....
        /*02dc*/ 	.word	0x00000ce0
        /*02e0*/ 	.word	0x000000ff
        /*02e4*/ 	.word	0x000000d0
        /*02e8*/ 	.short	0x0100
        /*02ea*/ 	.byte	0x04
	.zero		1


	//   ....[27]....
        /*02ec*/ 	.word	0x00000cf0
        /*02f0*/ 	.word	0x000000ff
        /*02f4*/ 	.word	0x000000e0
        /*02f8*/ 	.short	0x0100
        /*02fa*/ 	.byte	0x04
	.zero		1


	//   ....[28]....
        /*02fc*/ 	.word	0x00000d00
        /*0300*/ 	.word	0x000000ff
        /*0304*/ 	.word	0x000000d8
        /*0308*/ 	.short	0x0100
        /*030a*/ 	.byte	0x04
	.zero		1


	//   ....[29]....
        /*030c*/ 	.word	0x00000d10
        /*0310*/ 	.word	0x000000ff
        /*0314*/ 	.word	0x000000e8
        /*0318*/ 	.short	0x0100
        /*031a*/ 	.byte	0x04
	.zero		1


	//   ....[30]....
        /*031c*/ 	.word	0x00001870
        /*0320*/ 	.word	0x00000003
        /*0324*/ 	.word	0x000000e0
        /*0328*/ 	.short	0x010a
        /*032a*/ 	.byte	0xff
	.zero		1


	//   ....[31]....
        /*032c*/ 	.word	0x000018a0
        /*0330*/ 	.word	0x00000003
        /*0334*/ 	.word	0x000000d0
        /*0338*/ 	.short	0x0101
        /*033a*/ 	.byte	0xff
	.zero		1


	//   ....[32]....
        /*033c*/ 	.word	0x00001970
        /*0340*/ 	.word	0x000000ff
        /*0344*/ 	.word	0x00000010
        /*0348*/ 	.short	0x010a
        /*034a*/ 	.byte	0x04
	.zero		1


	//   ....[33]....
        /*034c*/ 	.word	0x000019f0
        /*0350*/ 	.word	0x000000ff
        /*0354*/ 	.word	0x00000010
        /*0358*/ 	.short	0x010a
        /*035a*/ 	.byte	0x21
	.zero		1


	//   ....[34]....
        /*035c*/ 	.word	0x00001b80
        /*0360*/ 	.word	0x000000ff
        /*0364*/ 	.word	0x00000010
        /*0368*/ 	.short	0x010a
        /*036a*/ 	.byte	0x05
	.zero		1


	//   ....[35]....
        /*036c*/ 	.word	0x00001d70
        /*0370*/ 	.word	0x000000ff
        /*0374*/ 	.word	0x00000068
        /*0378*/ 	.short	0x0101
        /*037a*/ 	.byte	0x0d
	.zero		1


	//   ....[36]....
        /*037c*/ 	.word	0x00001d90
        /*0380*/ 	.word	0x000000ff
        /*0384*/ 	.word	0x00000010
        /*0388*/ 	.short	0x010a
        /*038a*/ 	.byte	0x04
	.zero		1


	//   ....[37]....
        /*038c*/ 	.word	0x00001e10
        /*0390*/ 	.word	0x000000ff
        /*0394*/ 	.word	0x00000010
        /*0398*/ 	.short	0x010a
        /*039a*/ 	.byte	0x21
	.zero		1


	//   ....[38]....
        /*039c*/ 	.word	0x00001fa0
        /*03a0*/ 	.word	0x000000ff
        /*03a4*/ 	.word	0x00000010
        /*03a8*/ 	.short	0x010a
        /*03aa*/ 	.byte	0x05
	.zero		1


	//   ....[39]....
        /*03ac*/ 	.word	0x000021a0
        /*03b0*/ 	.word	0x00000003
        /*03b4*/ 	.word	0x00000070
        /*03b8*/ 	.short	0x010a
        /*03ba*/ 	.byte	0xff
	.zero		1


	//   ....[40]....
        /*03bc*/ 	.word	0x000022f0
        /*03c0*/ 	.word	0x00000000
        /*03c4*/ 	.word	0x00000000
        /*03c8*/ 	.short	0x0101
        /*03ca*/ 	.byte	0xff
	.zero		1


	//   ....[41]....
        /*03cc*/ 	.word	0x000028b0
        /*03d0*/ 	.word	0x000000ff
        /*03d4*/ 	.word	0x00000000
        /*03d8*/ 	.short	0x010a
        /*03da*/ 	.byte	0x04
	.zero		1


	//   ....[42]....
        /*03dc*/ 	.word	0x00002950
        /*03e0*/ 	.word	0x00000000
        /*03e4*/ 	.word	0x00000000
        /*03e8*/ 	.short	0x010a
        /*03ea*/ 	.byte	0xff
	.zero		1


	//   ....[43]....
        /*03ec*/ 	.word	0x00002a70
        /*03f0*/ 	.word	0x00000002
        /*03f4*/ 	.word	0x000000d0
        /*03f8*/ 	.short	0x010a
        /*03fa*/ 	.byte	0xff
	.zero		1


	//   ....[44]....
        /*03fc*/ 	.word	0x00002ad0
        /*0400*/ 	.word	0x00000004
        /*0404*/ 	.word	0x00000000
        /*0408*/ 	.short	0x0101
        /*040a*/ 	.byte	0xff
	.zero		1


	//   ....[45]....
        /*040c*/ 	.word	0x00002af0
        /*0410*/ 	.word	0x000000ff
        /*0414*/ 	.word	0x00000080
        /*0418*/ 	.short	0x010a
        /*041a*/ 	.byte	0x04
	.zero		1


	//   ....[46]....
        /*041c*/ 	.word	0x00002c10
        /*0420*/ 	.word	0x00000002
        /*0424*/ 	.word	0x00000070
        /*0428*/ 	.short	0x010a
        /*042a*/ 	.byte	0xff
	.zero		1


	//   ....[47]....
        /*042c*/ 	.word	0x00002d20
        /*0430*/ 	.word	0x00000002
        /*0434*/ 	.word	0x00000000
        /*0438*/ 	.short	0x0101
        /*043a*/ 	.byte	0xff
	.zero		1


	//   ....[48]....
        /*043c*/ 	.word	0x00002db0
        /*0440*/ 	.word	0x000000ff
        /*0444*/ 	.word	0x00000080
        /*0448*/ 	.short	0x0106
        /*044a*/ 	.byte	0x04
	.zero		1


	//   ....[49]....
        /*044c*/ 	.word	0x00002dd0
        /*0450*/ 	.word	0x000000ff
        /*0454*/ 	.word	0x00000080
        /*0458*/ 	.short	0x010a
        /*045a*/ 	.byte	0x04
	.zero		1


	//   ....[50]....
        /*045c*/ 	.word	0x00002e60
        /*0460*/ 	.word	0x000000ff
        /*0464*/ 	.word	0x00000080
        /*0468*/ 	.short	0x0106
        /*046a*/ 	.byte	0x07
	.zero		1


	//   ....[51]....
        /*046c*/ 	.word	0x00002ea0
        /*0470*/ 	.word	0x00000000
        /*0474*/ 	.word	0x00000080
        /*0478*/ 	.short	0x010a
        /*047a*/ 	.byte	0xff
	.zero		1


	//   ....[52]....
        /*047c*/ 	.word	0x00003470
        /*0480*/ 	.word	0x00000000
        /*0484*/ 	.word	0x00000070
        /*0488*/ 	.short	0x010a
        /*048a*/ 	.byte	0xff
	.zero		1


	//   ....[53]....
        /*048c*/ 	.word	0x00003570
        /*0490*/ 	.word	0x00000003
        /*0494*/ 	.word	0x00000000
        /*0498*/ 	.short	0x0101
        /*049a*/ 	.byte	0xff
	.zero		1


	//   ....[54]....
        /*049c*/ 	.word	0x00003580
        /*04a0*/ 	.word	0x000000ff
        /*04a4*/ 	.word	0x00000000
        /*04a8*/ 	.short	0x010a
        /*04aa*/ 	.byte	0x04
	.zero		1


	//   ....[55]....
        /*04ac*/ 	.word	0x00003600
        /*04b0*/ 	.word	0x000000ff
        /*04b4*/ 	.word	0x000000b0
        /*04b8*/ 	.short	0x010a
        /*04ba*/ 	.byte	0x2e
	.zero		1


	//   ....[56]....
        /*04bc*/ 	.word	0x000036e0
        /*04c0*/ 	.word	0x000000ff
        /*04c4*/ 	.word	0x00000000
        /*04c8*/ 	.short	0x010a
        /*04ca*/ 	.byte	0x07
	.zero		1


	//   ....[57]....
        /*04cc*/ 	.word	0x00003820
        /*04d0*/ 	.word	0x000000ff
        /*04d4*/ 	.word	0x00000000
        /*04d8*/ 	.short	0x010a
        /*04da*/ 	.byte	0x04
	.zero		1


	//   ....[58]....
        /*04dc*/ 	.word	0x00003bf0
        /*04e0*/ 	.word	0x000000ff
        /*04e4*/ 	.word	0x00000000
        /*04e8*/ 	.short	0x010a
        /*04ea*/ 	.byte	0x04
	.zero		1


	//   ....[59]....
        /*04ec*/ 	.word	0x00003c80
        /*04f0*/ 	.word	0x000000ff
        /*04f4*/ 	.word	0x00000000
        /*04f8*/ 	.short	0x010a
        /*04fa*/ 	.byte	0x05
	.zero		1


	//   ....[60]....
        /*04fc*/ 	.word	0x00003d10
        /*0500*/ 	.word	0x000000ff
        /*0504*/ 	.word	0x00000000
        /*0508*/ 	.short	0x010a
        /*050a*/ 	.byte	0x05
	.zero		1


	//   ....[61]....
        /*050c*/ 	.word	0x00003da0
        /*0510*/ 	.word	0x000000ff
        /*0514*/ 	.word	0x00000000
        /*0518*/ 	.short	0x010a
        /*051a*/ 	.byte	0x04
	.zero		1


	//   ....[62]....
        /*051c*/ 	.word	0x00004250
        /*0520*/ 	.word	0x0000000c
        /*0524*/ 	.word	0x00000070
        /*0528*/ 	.short	0x010a
        /*052a*/ 	.byte	0xff
	.zero		1


	//   ....[63]....
        /*052c*/ 	.word	0x000043c0
        /*0530*/ 	.word	0x00000000
        /*0534*/ 	.word	0x00000000
        /*0538*/ 	.short	0x0101
        /*053a*/ 	.byte	0xff
	.zero		1


	//   ....[64]....
        /*053c*/ 	.word	0x00004860
        /*0540*/ 	.word	0x000000ff
        /*0544*/ 	.word	0x00000068
        /*0548*/ 	.short	0x010a
        /*054a*/ 	.byte	0x15
	.zero		1


	//   ....[65]....
        /*054c*/ 	.word	0x000049e0
        /*0550*/ 	.word	0x000000ff
        /*0554*/ 	.word	0x00000040
        /*0558*/ 	.short	0x010a
        /*055a*/ 	.byte	0x15
	.zero		1


	//   ....[66]....
        /*055c*/ 	.word	0x00004b60
        /*0560*/ 	.word	0x000000ff
        /*0564*/ 	.word	0x00000020
        /*0568*/ 	.short	0x010b
        /*056a*/ 	.byte	0x15
	.zero		1


	//   ....[67]....
        /*056c*/ 	.word	0x00004b70
        /*0570*/ 	.word	0x000000ff
        /*0574*/ 	.word	0x00000000
        /*0578*/ 	.short	0x0101
        /*057a*/ 	.byte	0x06
	.zero		1


	//   ....[68]....
        /*057c*/ 	.word	0x00004b90
        /*0580*/ 	.word	0x000000ff
        /*0584*/ 	.word	0x00000048
        /*0588*/ 	.short	0x010a
        /*058a*/ 	.byte	0x15
	.zero		1


	//   ....[69]....
        /*058c*/ 	.word	0x00004cd0
        /*0590*/ 	.word	0x000000ff
        /*0594*/ 	.word	0x00000028
        /*0598*/ 	.short	0x010b
        /*059a*/ 	.byte	0x15
	.zero		1


	//   ....[70]....
        /*059c*/ 	.word	0x00004ce0
        /*05a0*/ 	.word	0x000000ff
        /*05a4*/ 	.word	0x00000000
        /*05a8*/ 	.short	0x0101
        /*05aa*/ 	.byte	0x07
	.zero		1


	//   ....[71]....
        /*05ac*/ 	.word	0x00004d00
        /*05b0*/ 	.word	0x000000ff
        /*05b4*/ 	.word	0x00000050
        /*05b8*/ 	.short	0x010a
        /*05ba*/ 	.byte	0x15
	.zero		1


	//   ....[72]....
        /*05bc*/ 	.word	0x00004e50
        /*05c0*/ 	.word	0x000000ff
        /*05c4*/ 	.word	0x00000030
        /*05c8*/ 	.short	0x010b
        /*05ca*/ 	.byte	0x15
	.zero		1


	//   ....[73]....
        /*05cc*/ 	.word	0x00004e60
        /*05d0*/ 	.word	0x000000ff
        /*05d4*/ 	.word	0x00000000
        /*05d8*/ 	.short	0x0101
        /*05da*/ 	.byte	0x1d
	.zero		1


	//   ....[74]....
        /*05dc*/ 	.word	0x00004e80
        /*05e0*/ 	.word	0x000000ff
        /*05e4*/ 	.word	0x00000058
        /*05e8*/ 	.short	0x010a
        /*05ea*/ 	.byte	0x15
	.zero		1


	//   ....[75]....
        /*05ec*/ 	.word	0x00004ff0
        /*05f0*/ 	.word	0x000000ff
        /*05f4*/ 	.word	0x00000038
        /*05f8*/ 	.short	0x010b
        /*05fa*/ 	.byte	0x15
	.zero		1


	//   ....[76]....
        /*05fc*/ 	.word	0x00005000
        /*0600*/ 	.word	0x000000ff
        /*0604*/ 	.word	0x00000000
        /*0608*/ 	.short	0x0101
        /*060a*/ 	.byte	0x18
	.zero		1


	//   ....[77]....
        /*060c*/ 	.word	0x00005010
        /*0610*/ 	.word	0x000000ff
        /*0614*/ 	.word	0x00000040
        /*0618*/ 	.short	0x010a
        /*061a*/ 	.byte	0x15
	.zero		1


	//   ....[78]....
        /*061c*/ 	.word	0x00005170
        /*0620*/ 	.word	0x000000ff
        /*0624*/ 	.word	0x00000020
        /*0628*/ 	.short	0x010b
        /*062a*/ 	.byte	0x15
	.zero		1


	//   ....[79]....
        /*062c*/ 	.word	0x00005180
        /*0630*/ 	.word	0x000000ff
        /*0634*/ 	.word	0x00000000
        /*0638*/ 	.short	0x0101
        /*063a*/ 	.byte	0x06
	.zero		1


	//   ....[80]....
        /*063c*/ 	.word	0x00005190
        /*0640*/ 	.word	0x000000ff
        /*0644*/ 	.word	0x00000048
        /*0648*/ 	.short	0x010a
        /*064a*/ 	.byte	0x15
	.zero		1


	//   ....[81]....
        /*064c*/ 	.word	0x000052f0
        /*0650*/ 	.word	0x000000ff
        /*0654*/ 	.word	0x00000028
        /*0658*/ 	.short	0x010b
        /*065a*/ 	.byte	0x15
	.zero		1


	//   ....[82]....
        /*065c*/ 	.word	0x00005300
        /*0660*/ 	.word	0x000000ff
        /*0664*/ 	.word	0x00000000
        /*0668*/ 	.short	0x0101
        /*066a*/ 	.byte	0x07
	.zero		1


	//   ....[83]....
        /*066c*/ 	.word	0x00005310
        /*0670*/ 	.word	0x000000ff
        /*0674*/ 	.word	0x00000050
        /*0678*/ 	.short	0x010a
        /*067a*/ 	.byte	0x15
	.zero		1


	//   ....[84]....
        /*067c*/ 	.word	0x00005460
        /*0680*/ 	.word	0x000000ff
        /*0684*/ 	.word	0x00000030
        /*0688*/ 	.short	0x010b
        /*068a*/ 	.byte	0x15
	.zero		1


	//   ....[85]....
        /*068c*/ 	.word	0x00005470
        /*0690*/ 	.word	0x000000ff
        /*0694*/ 	.word	0x00000000
        /*0698*/ 	.short	0x0101
        /*069a*/ 	.byte	0x1d
	.zero		1


	//   ....[86]....
        /*069c*/ 	.word	0x00005480
        /*06a0*/ 	.word	0x000000ff
        /*06a4*/ 	.word	0x00000058
        /*06a8*/ 	.short	0x010a
        /*06aa*/ 	.byte	0x15
	.zero		1


	//   ....[87]....
        /*06ac*/ 	.word	0x00005670
        /*06b0*/ 	.word	0x000000ff
        /*06b4*/ 	.word	0x00000038
        /*06b8*/ 	.short	0x010b
        /*06ba*/ 	.byte	0x15
	.zero		1


	//   ....[88]....
        /*06bc*/ 	.word	0x00005680
        /*06c0*/ 	.word	0x000000ff
        /*06c4*/ 	.word	0x00000000
        /*06c8*/ 	.short	0x0101
        /*06ca*/ 	.byte	0x18
	.zero		1


	//   ....[89]....
        /*06cc*/ 	.word	0x000056a0
        /*06d0*/ 	.word	0x000000ff
        /*06d4*/ 	.word	0x00000040
        /*06d8*/ 	.short	0x010a
        /*06da*/ 	.byte	0x15
	.zero		1


	//   ....[90]....
        /*06dc*/ 	.word	0x000056c0
        /*06e0*/ 	.word	0x000000ff
        /*06e4*/ 	.word	0x00000048
        /*06e8*/ 	.short	0x010a
        /*06ea*/ 	.byte	0x15
	.zero		1


	//   ....[91]....
        /*06ec*/ 	.word	0x000056e0
        /*06f0*/ 	.word	0x000000ff
        /*06f4*/ 	.word	0x00000050
        /*06f8*/ 	.short	0x010a
        /*06fa*/ 	.byte	0x15
	.zero		1


	//   ....[92]....
        /*06fc*/ 	.word	0x00005730
        /*0700*/ 	.word	0x00000002
        /*0704*/ 	.word	0x00000058
        /*0708*/ 	.short	0x010a
        /*070a*/ 	.byte	0xff
	.zero		1


	//   ....[93]....
        /*070c*/ 	.word	0x00005a90
        /*0710*/ 	.word	0x00000000
        /*0714*/ 	.word	0x00000070
        /*0718*/ 	.short	0x010a
        /*071a*/ 	.byte	0xff
	.zero		1


	//   ....[94]....
        /*071c*/ 	.word	0x00005b60
        /*0720*/ 	.word	0x00000000
        /*0724*/ 	.word	0x00000000
        /*0728*/ 	.short	0x0101
        /*072a*/ 	.byte	0xff
	.zero		1


	//   ....[95]....
        /*072c*/ 	.word	0x00006800
        /*0730*/ 	.word	0x000000ff
        /*0734*/ 	.word	0x00000020
        /*0738*/ 	.short	0x010a
        /*073a*/ 	.byte	0x2b
	.zero		1


	//   ....[96]....
        /*073c*/ 	.word	0x00006860
        /*0740*/ 	.word	0x0000004d
        /*0744*/ 	.word	0x00000090
        /*0748*/ 	.short	0x010a
        /*074a*/ 	.byte	0xff
	.zero		1


	//   ....[97]....
        /*074c*/ 	.word	0x00006980
        /*0750*/ 	.word	0x000000ff
        /*0754*/ 	.word	0x00000020
        /*0758*/ 	.short	0x010a
        /*075a*/ 	.byte	0x2b
	.zero		1


	//   ....[98]....
        /*075c*/ 	.word	0x00006a80
        /*0760*/ 	.word	0x0000004d
        /*0764*/ 	.word	0x00000090
        /*0768*/ 	.short	0x010a
        /*076a*/ 	.byte	0xff
	.zero		1


	//   ....[99]....
        /*076c*/ 	.word	0x00007280
        /*0770*/ 	.word	0x00000000
        /*0774*/ 	.word	0x00000000
        /*0778*/ 	.short	0x0101
        /*077a*/ 	.byte	0xff
	.zero		1


	//   ....[100]....
        /*077c*/ 	.word	0x00007290
        /*0780*/ 	.word	0x00000003
        /*0784*/ 	.word	0x00000020
        /*0788*/ 	.short	0x010a
        /*078a*/ 	.byte	0xff
	.zero		1


	//   ....[101]....
        /*078c*/ 	.word	0x00007360
        /*0790*/ 	.word	0x00000003
        /*0794*/ 	.word	0x00000020
        /*0798*/ 	.short	0x010a
        /*079a*/ 	.byte	0xff
	.zero		1


	//   ....[102]....
        /*079c*/ 	.word	0x00007be0
        /*07a0*/ 	.word	0x00000053
        /*07a4*/ 	.word	0x00000000
        /*07a8*/ 	.short	0x0101
        /*07aa*/ 	.byte	0xff
	.zero		1


	//   ....[103]....
        /*07ac*/ 	.word	0x00007c00
        /*07b0*/ 	.word	0x00000054
        /*07b4*/ 	.word	0x00000020
        /*07b8*/ 	.short	0x010a
        /*07ba*/ 	.byte	0xff
	.zero		1


	//   ....[104]....
        /*07bc*/ 	.word	0x00007cc0
        /*07c0*/ 	.word	0x00000054
        /*07c4*/ 	.word	0x00000020
        /*07c8*/ 	.short	0x010a
        /*07ca*/ 	.byte	0xff
	.zero		1


	//   ....[105]....
        /*07cc*/ 	.word	0x00008540
        /*07d0*/ 	.word	0x00000053
        /*07d4*/ 	.word	0x00000000
        /*07d8*/ 	.short	0x0101
        /*07da*/ 	.byte	0xff
	.zero		1


	//   ....[106]....
        /*07dc*/ 	.word	0x00008560
        /*07e0*/ 	.word	0x00000054
        /*07e4*/ 	.word	0x00000020
        /*07e8*/ 	.short	0x010a
        /*07ea*/ 	.byte	0xff
	.zero		1


	//   ....[107]....
        /*07ec*/ 	.word	0x00008630
        /*07f0*/ 	.word	0x00000054
        /*07f4*/ 	.word	0x00000020
        /*07f8*/ 	.short	0x010a
        /*07fa*/ 	.byte	0xff
	.zero		1


	//   ....[108]....
        /*07fc*/ 	.word	0x00008ef0
        /*0800*/ 	.word	0x00000054
        /*0804*/ 	.word	0x00000000
        /*0808*/ 	.short	0x0101
        /*080a*/ 	.byte	0xff
	.zero		1


	//   ....[109]....
        /*080c*/ 	.word	0x00008f10
        /*0810*/ 	.word	0x00000055
        /*0814*/ 	.word	0x00000020
        /*0818*/ 	.short	0x010a
        /*081a*/ 	.byte	0xff
	.zero		1


	//   ....[110]....
        /*081c*/ 	.word	0x00008fd0
        /*0820*/ 	.word	0x00000055
        /*0824*/ 	.word	0x00000020
        /*0828*/ 	.short	0x010a
        /*082a*/ 	.byte	0xff
	.zero		1


	//   ....[111]....
        /*082c*/ 	.word	0x000098d0
        /*0830*/ 	.word	0x00000054
        /*0834*/ 	.word	0x00000000
        /*0838*/ 	.short	0x0101
        /*083a*/ 	.byte	0xff
	.zero		1


	//   ....[112]....
        /*083c*/ 	.word	0x000098f0
        /*0840*/ 	.word	0x00000055
        /*0844*/ 	.word	0x00000020
        /*0848*/ 	.short	0x010a
        /*084a*/ 	.byte	0xff
	.zero		1


	//   ....[113]....
        /*084c*/ 	.word	0x000099b0
        /*0850*/ 	.word	0x00000055
        /*0854*/ 	.word	0x00000020
        /*0858*/ 	.short	0x010a
        /*085a*/ 	.byte	0xff
	.zero		1


	//   ....[114]....
        /*085c*/ 	.word	0x0000a280
        /*0860*/ 	.word	0x00000054
        /*0864*/ 	.word	0x00000000
        /*0868*/ 	.short	0x0101
        /*086a*/ 	.byte	0xff
	.zero		1


	//   ....[115]....
        /*086c*/ 	.word	0x0000a2a0
        /*0870*/ 	.word	0x00000055
        /*0874*/ 	.word	0x00000020
        /*0878*/ 	.short	0x010a
        /*087a*/ 	.byte	0xff
	.zero		1


	//   ....[116]....
        /*087c*/ 	.word	0x0000a360
        /*0880*/ 	.word	0x00000055
        /*0884*/ 	.word	0x00000020
        /*0888*/ 	.short	0x010a
        /*088a*/ 	.byte	0xff
	.zero		1


	//   ....[117]....
        /*088c*/ 	.word	0x0000ac30
        /*0890*/ 	.word	0x00000054
        /*0894*/ 	.word	0x00000000
        /*0898*/ 	.short	0x0101
        /*089a*/ 	.byte	0xff
	.zero		1


	//   ....[118]....
        /*089c*/ 	.word	0x0000ac50
        /*08a0*/ 	.word	0x00000055
        /*08a4*/ 	.word	0x00000020
        /*08a8*/ 	.short	0x010a
        /*08aa*/ 	.byte	0xff
	.zero		1


	//   ....[119]....
        /*08ac*/ 	.word	0x0000ad10
        /*08b0*/ 	.word	0x00000055
        /*08b4*/ 	.word	0x00000020
        /*08b8*/ 	.short	0x010a
        /*08ba*/ 	.byte	0xff
	.zero		1


	//   ....[120]....
        /*08bc*/ 	.word	0x0000b2e0
        /*08c0*/ 	.word	0x000000ff
        /*08c4*/ 	.word	0x00000000
        /*08c8*/ 	.short	0x0101
        /*08ca*/ 	.byte	0x04
	.zero		1


	//   ....[121]....
        /*08cc*/ 	.word	0x0000b5f0
        /*08d0*/ 	.word	0x00000002
        /*08d4*/ 	.word	0x00000000
        /*08d8*/ 	.short	0x0101
        /*08da*/ 	.byte	0xff
	.zero		1


	//   ....[122]....
        /*08dc*/ 	.word	0x0000b8a0
        /*08e0*/ 	.word	0x000000ff
        /*08e4*/ 	.word	0x00000000
        /*08e8*/ 	.short	0x0101
        /*08ea*/ 	.byte	0x04
	.zero		1


	//   ....[123]....
        /*08ec*/ 	.word	0x0000b8c0
        /*08f0*/ 	.word	0x00000003
        /*08f4*/ 	.word	0x000000e0
        /*08f8*/ 	.short	0x010a
        /*08fa*/ 	.byte	0xff
	.zero		1


	//   ....[124]....
        /*08fc*/ 	.word	0x0000b920
        /*0900*/ 	.word	0x00000000
        /*0904*/ 	.word	0x00000010
        /*0908*/ 	.short	0x010a
        /*090a*/ 	.byte	0xff
	.zero		1


	//   ....[125]....
        /*090c*/ 	.word	0x0000b980
        /*0910*/ 	.word	0x00000000
        /*0914*/ 	.word	0x00000010
        /*0918*/ 	.short	0x010a
        /*091a*/ 	.byte	0xff
	.zero		1


	//   ....[126]....
        /*091c*/ 	.word	0x0000b9d0
        /*0920*/ 	.word	0x00000003
        /*0924*/ 	.word	0x00000070
        /*0928*/ 	.short	0x010a
        /*092a*/ 	.byte	0xff
	.zero		1


	//   ....[127]....
        /*092c*/ 	.word	0x0000ba30
        /*0930*/ 	.word	0x00000000
        /*0934*/ 	.word	0x00000000
        /*0938*/ 	.short	0x010a
        /*093a*/ 	.byte	0xff
	.zero		1


	//   ....[128]....
        /*093c*/ 	.word	0x0000ba80
        /*0940*/ 	.word	0x00000002
        /*0944*/ 	.word	0x000000d0
        /*0948*/ 	.short	0x010a
        /*094a*/ 	.byte	0xff
	.zero		1


	//   ....[129]....
        /*094c*/ 	.word	0x0000bae0
        /*0950*/ 	.word	0x00000002
        /*0954*/ 	.word	0x00000080
        /*0958*/ 	.short	0x010a
        /*095a*/ 	.byte	0xff
	.zero		1


	//   ....[130]....
        /*095c*/ 	.word	0x0000bb30
        /*0960*/ 	.word	0x00000002
        /*0964*/ 	.word	0x00000070
        /*0968*/ 	.short	0x010a
        /*096a*/ 	.byte	0xff
	.zero		1


	//   ....[131]....
        /*096c*/ 	.word	0x0000bb90
        /*0970*/ 	.word	0x00000000
        /*0974*/ 	.word	0x00000080
        /*0978*/ 	.short	0x010a
        /*097a*/ 	.byte	0xff
	.zero		1


	//   ....[132]....
        /*097c*/ 	.word	0x0000bbe0
        /*0980*/ 	.word	0x00000000
        /*0984*/ 	.word	0x00000070
        /*0988*/ 	.short	0x010a
        /*098a*/ 	.byte	0xff
	.zero		1


	//   ....[133]....
        /*098c*/ 	.word	0x0000bc40
        /*0990*/ 	.word	0x00000003
        /*0994*/ 	.word	0x000000b0
        /*0998*/ 	.short	0x010a
        /*099a*/ 	.byte	0xff
	.zero		1


	//   ....[134]....
        /*099c*/ 	.word	0x0000bca0
        /*09a0*/ 	.word	0x00000000
        /*09a4*/ 	.word	0x00000000
        /*09a8*/ 	.short	0x010a
        /*09aa*/ 	.byte	0xff
	.zero		1


	//   ....[135]....
        /*09ac*/ 	.word	0x0000bd00
        /*09b0*/ 	.word	0x00000000
        /*09b4*/ 	.word	0x00000000
        /*09b8*/ 	.short	0x010a
        /*09ba*/ 	.byte	0xff
	.zero		1


	//   ....[136]....
        /*09bc*/ 	.word	0x0000bd60
        /*09c0*/ 	.word	0x00000000
        /*09c4*/ 	.word	0x00000000
        /*09c8*/ 	.short	0x010a
        /*09ca*/ 	.byte	0xff
	.zero		1


	//   ....[137]....
        /*09cc*/ 	.word	0x0000bdc0
        /*09d0*/ 	.word	0x00000000
        /*09d4*/ 	.word	0x00000000
        /*09d8*/ 	.short	0x010a
        /*09da*/ 	.byte	0xff
	.zero		1


	//   ....[138]....
        /*09dc*/ 	.word	0x0000be20
        /*09e0*/ 	.word	0x00000000
        /*09e4*/ 	.word	0x00000000
        /*09e8*/ 	.short	0x010a
        /*09ea*/ 	.byte	0xff
	.zero		1


	//   ....[139]....
        /*09ec*/ 	.word	0x0000be70
        /*09f0*/ 	.word	0x0000000c
        /*09f4*/ 	.word	0x00000070
        /*09f8*/ 	.short	0x010a
        /*09fa*/ 	.byte	0xff
	.zero		1


	//   ....[140]....
        /*09fc*/ 	.word	0x0000bed0
        /*0a00*/ 	.word	0x00000000
        /*0a04*/ 	.word	0x00000068
        /*0a08*/ 	.short	0x010a
        /*0a0a*/ 	.byte	0xff
	.zero		1


	//   ....[141]....
        /*0a0c*/ 	.word	0x0000bf30
        /*0a10*/ 	.word	0x00000009
        /*0a14*/ 	.word	0x00000040
        /*0a18*/ 	.short	0x010a
        /*0a1a*/ 	.byte	0xff
	.zero		1


	//   ....[142]....
        /*0a1c*/ 	.word	0x0000bf90
        /*0a20*/ 	.word	0x00000009
        /*0a24*/ 	.word	0x00000048
        /*0a28*/ 	.short	0x010a
        /*0a2a*/ 	.byte	0xff
	.zero		1


	//   ....[143]....
        /*0a2c*/ 	.word	0x0000bff0
        /*0a30*/ 	.word	0x00000009
        /*0a34*/ 	.word	0x00000050
        /*0a38*/ 	.short	0x010a
        /*0a3a*/ 	.byte	0xff
	.zero		1


	//   ....[144]....
        /*0a3c*/ 	.word	0x0000c050
        /*0a40*/ 	.word	0x00000009
        /*0a44*/ 	.word	0x00000058
        /*0a48*/ 	.short	0x010a
        /*0a4a*/ 	.byte	0xff
	.zero		1


	//   ....[145]....
        /*0a4c*/ 	.word	0x0000c0b0
        /*0a50*/ 	.word	0x00000000
        /*0a54*/ 	.word	0x00000040
        /*0a58*/ 	.short	0x010a
        /*0a5a*/ 	.byte	0xff
	.zero		1


	//   ....[146]....
        /*0a5c*/ 	.word	0x0000c110
        /*0a60*/ 	.word	0x00000000
        /*0a64*/ 	.word	0x00000048
        /*0a68*/ 	.short	0x010a
        /*0a6a*/ 	.byte	0xff
	.zero		1


	//   ....[147]....
        /*0a6c*/ 	.word	0x0000c170
        /*0a70*/ 	.word	0x00000000
        /*0a74*/ 	.word	0x00000050
        /*0a78*/ 	.short	0x010a
        /*0a7a*/ 	.byte	0xff
	.zero		1


	//   ....[148]....
        /*0a7c*/ 	.word	0x0000c1d0
        /*0a80*/ 	.word	0x00000000
        /*0a84*/ 	.word	0x00000058
        /*0a88*/ 	.short	0x010a
        /*0a8a*/ 	.byte	0xff
	.zero		1


	//   ....[149]....
        /*0a8c*/ 	.word	0x0000c230
        /*0a90*/ 	.word	0x00000003
        /*0a94*/ 	.word	0x00000040
        /*0a98*/ 	.short	0x010a
        /*0a9a*/ 	.byte	0xff
	.zero		1


	//   ....[150]....
        /*0a9c*/ 	.word	0x0000c290
        /*0aa0*/ 	.word	0x00000003
        /*0aa4*/ 	.word	0x00000048
        /*0aa8*/ 	.short	0x010a
        /*0aaa*/ 	.byte	0xff
	.zero		1


	//   ....[151]....
        /*0aac*/ 	.word	0x0000c2f0
        /*0ab0*/ 	.word	0x00000003
        /*0ab4*/ 	.word	0x00000050
        /*0ab8*/ 	.short	0x010a
        /*0aba*/ 	.byte	0xff
	.zero		1


	//   ....[152]....
        /*0abc*/ 	.word	0x0000c340
        /*0ac0*/ 	.word	0x00000000
        /*0ac4*/ 	.word	0x00000070
        /*0ac8*/ 	.short	0x010a
        /*0aca*/ 	.byte	0xff
	.zero		1


	//   ....[153]....
        /*0acc*/ 	.word	0x0000c3a0
        /*0ad0*/ 	.word	0x00000000
        /*0ad4*/ 	.word	0x00000020
        /*0ad8*/ 	.short	0x010a
        /*0ada*/ 	.byte	0xff
	.zero		1


	//   ....[154]....
        /*0adc*/ 	.word	0x0000c3f0
        /*0ae0*/ 	.word	0x0000004d
        /*0ae4*/ 	.word	0x00000090
        /*0ae8*/ 	.short	0x010a
        /*0aea*/ 	.byte	0xff
	.zero		1


	//   ....[155]....
        /*0aec*/ 	.word	0x0000c440
        /*0af0*/ 	.word	0x00000003
        /*0af4*/ 	.word	0x00000020
        /*0af8*/ 	.short	0x010a
        /*0afa*/ 	.byte	0xff
	.zero		1


	//   ....[156]....
        /*0afc*/ 	.word	0x0000c490
        /*0b00*/ 	.word	0x00000054
        /*0b04*/ 	.word	0x00000020
        /*0b08*/ 	.short	0x010a
        /*0b0a*/ 	.byte	0xff
	.zero		1


	//   ....[157]....
        /*0b0c*/ 	.word	0x0000c4e0
        /*0b10*/ 	.word	0x00000054
        /*0b14*/ 	.word	0x00000020
        /*0b18*/ 	.short	0x010a
        /*0b1a*/ 	.byte	0xff
	.zero		1


	//   ....[158]....
        /*0b1c*/ 	.word	0x0000c530
        /*0b20*/ 	.word	0x00000055
        /*0b24*/ 	.word	0x00000020
        /*0b28*/ 	.short	0x010a
        /*0b2a*/ 	.byte	0xff
	.zero		1


	//   ....[159]....
        /*0b2c*/ 	.word	0x0000c580
        /*0b30*/ 	.word	0x00000055
        /*0b34*/ 	.word	0x00000020
        /*0b38*/ 	.short	0x010a
        /*0b3a*/ 	.byte	0xff
	.zero		1


	//   ....[160]....
        /*0b3c*/ 	.word	0x0000c5d0
        /*0b40*/ 	.word	0x00000055
        /*0b44*/ 	.word	0x00000020
        /*0b48*/ 	.short	0x010a
        /*0b4a*/ 	.byte	0xff
	.zero		1


	//   ....[161]....
        /*0b4c*/ 	.word	0x0000c620
        /*0b50*/ 	.word	0x00000055
        /*0b54*/ 	.word	0x00000020
        /*0b58*/ 	.short	0x010a
        /*0b5a*/ 	.byte	0xff
	.zero		1


	//----- nvinfo : EIATTR_NUM_MBARRIERS
	.align		4
.L_47:
        /*0b5c*/ 	.byte	0x03, 0x38
        /*0b5e*/ 	.short	0x001e


	//----- nvinfo : EIATTR_EXIT_INSTR_OFFSETS
	.align		4
        /*0b60*/ 	.byte	0x04, 0x1c
        /*0b62*/ 	.short	(.L_49 - .L_48)


	//   ....[0]....
.L_48:
        /*0b64*/ 	.word	0x00002980


	//   ....[1]....
        /*0b68*/ 	.word	0x00002e70


	//   ....[2]....
        /*0b6c*/ 	.word	0x00002ed0


	//   ....[3]....
        /*0b70*/ 	.word	0x00004000


	//   ....[4]....
        /*0b74*/ 	.word	0x00005760


	//   ....[5]....
        /*0b78*/ 	.word	0x000057a0


	//   ....[6]....
        /*0b7c*/ 	.word	0x0000b790


	//   ....[7]....
        /*0b80*/ 	.word	0x0000b810


	//   ....[8]....
        /*0b84*/ 	.word	0x0000b840


	//   ....[9]....
        /*0b88*/ 	.word	0x0000b8b0


	//----- nvinfo : EIATTR_MAX_THREADS
	.align		4
.L_49:
        /*0b8c*/ 	.byte	0x04, 0x05
        /*0b8e*/ 	.short	(.L_51 - .L_50)
.L_50:
        /*0b90*/ 	.word	0x00000100
        /*0b94*/ 	.word	0x00000001
        /*0b98*/ 	.word	0x00000001


	//----- nvinfo : EIATTR_CRS_STACK_SIZE
	.align		4
.L_51:
        /*0b9c*/ 	.byte	0x04, 0x1e
        /*0b9e*/ 	.short	(.L_53 - .L_52)
.L_52:
        /*0ba0*/ 	.word	0x00000000


	//----- nvinfo : EIATTR_CBANK_PARAM_SIZE
	.align		4
.L_53:
        /*0ba4*/ 	.byte	0x03, 0x19
        /*0ba6*/ 	.short	0x0800


	//----- nvinfo : EIATTR_PARAM_CBANK
	.align		4
        /*0ba8*/ 	.byte	0x04, 0x0a
        /*0baa*/ 	.short	(.L_55 - .L_54)
	.align		4
.L_54:
        /*0bac*/ 	.word	index@(.nv.constant0._ZN7cutlass13device_kernelINS_4gemm6kernel13GemmUniversalIN4cute5tupleIJiiiiEEENS1_10collective13CollectiveMmaINS1_35MainloopSm100TmaUmmaWarpSpecializedILi2ELi2ELi4ENS5_IJNS4_1CILi1EEENSA_ILi2EEESB_EEEEENS5_IJNSA_ILi64EEENSA_ILi256EEESF_EEENS_10tfloat32_tENS5_IJlSB_lEEESI_SJ_NS4_8TiledMMAINS4_8MMA_AtomIJNS4_17SM100_MMA_TF32_SSISI_SI_fLi64ELi256ELNS4_4UMMA5MajorE0ELSO_0ELNSN_7ScaleInE0ELSP_0EEEEEENS4_6LayoutINS5_IJSB_SB_SB_EEENS5_IJNSA_ILi0EEESU_SU_EEEEENS5_IJNS4_10UnderscoreESX_SX_EEEEENS4_23SM90_TMA_LOAD_MULTICASTENS4_14ComposedLayoutINS4_7SwizzleILi3ELi4ELi3EEENS4_18smem_ptr_flag_bitsILi32EEENSS_INS5_IJNSA_ILi8EEENSA_ILi32EEEEEENS5_IJS17_SB_EEEEEEEvNS4_8identityENS4_13SM90_TMA_LOADES1B_vS1C_EENS_8epilogue10collective18CollectiveEpilogueINS1F_23Sm100TmaWarpSpecializedILi4ELi2ELi16ELb1ELb0EEEJSH_NS5_IJNSS_ISF_SB_EENSS_IS17_SB_EEEEESI_SJ_SI_SJ_NS1F_6fusion15FusionCallbacksIS1J_NS1N_17LinearCombinationISI_fSI_fLNS_15FloatRoundStyleE2EEESH_S1M_JEEENS4_5SM1004TMEM4LOAD26SM100_TMEM_LOAD_16dp128b8xES1D_S1B_NS4_17SM75_U32x4_LDSM_NENS4_14SM90_TMA_STOREES1B_NS4_17SM90_U32x4_STSM_NENS4_39AutoVectorizingCopyWithAssumedAlignmentILi128EEEEEEvvEEEEvNT_6ParamsE)
        /*0bb0*/ 	.short	0x0380
        /*0bb2*/ 	.short	0x0800


	//----- nvinfo : EIATTR_SW_WAR
	.align		4
.L_55:
        /*0bb4*/ 	.byte	0x04, 0x36
        /*0bb6*/ 	.short	(.L_57 - .L_56)
.L_56:
        /*0bb8*/ 	.word	0x00000008
.L_57:


//--------------------- .nv.callgraph             --------------------------
	.section	.nv.callgraph,"",@"SHT_CUDA_CALLGRAPH"
	.align	4
	.sectionentsize	8
	.align		4
        /*0000*/ 	.word	0x00000000
	.align		4
        /*0004*/ 	.word	0xffffffff
	.align		4
        /*0008*/ 	.word	index@(_ZN7cutlass13device_kernelINS_4gemm6kernel13GemmUniversalIN4cute5tupleIJiiiiEEENS1_10collective13CollectiveMmaINS1_35MainloopSm100TmaUmmaWarpSpecializedILi2ELi2ELi4ENS5_IJNS4_1CILi1EEENSA_ILi2EEESB_EEEEENS5_IJNSA_ILi64EEENSA_ILi256EEESF_EEENS_10tfloat32_tENS5_IJlSB_lEEESI_SJ_NS4_8TiledMMAINS4_8MMA_AtomIJNS4_17SM100_MMA_TF32_SSISI_SI_fLi64ELi256ELNS4_4UMMA5MajorE0ELSO_0ELNSN_7ScaleInE0ELSP_0EEEEEENS4_6LayoutINS5_IJSB_SB_SB_EEENS5_IJNSA_ILi0EEESU_SU_EEEEENS5_IJNS4_10UnderscoreESX_SX_EEEEENS4_23SM90_TMA_LOAD_MULTICASTENS4_14ComposedLayoutINS4_7SwizzleILi3ELi4ELi3EEENS4_18smem_ptr_flag_bitsILi32EEENSS_INS5_IJNSA_ILi8EEENSA_ILi32EEEEEENS5_IJS17_SB_EEEEEEEvNS4_8identityENS4_13SM90_TMA_LOADES1B_vS1C_EENS_8epilogue10collective18CollectiveEpilogueINS1F_23Sm100TmaWarpSpecializedILi4ELi2ELi16ELb1ELb0EEEJSH_NS5_IJNSS_ISF_SB_EENSS_IS17_SB_EEEEESI_SJ_SI_SJ_NS1F_6fusion15FusionCallbacksIS1J_NS1N_17LinearCombinationISI_fSI_fLNS_15FloatRoundStyleE2EEESH_S1M_JEEENS4_5SM1004TMEM4LOAD26SM100_TMEM_LOAD_16dp128b8xES1D_S1B_NS4_17SM75_U32x4_LDSM_NENS4_14SM90_TMA_STOREES1B_NS4_17SM90_U32x4_STSM_NENS4_39AutoVectorizingCopyWithAssumedAlignmentILi128EEEEEEvvEEEEvNT_6ParamsE)
	.align		4
        /*000c*/ 	.word	index@(__assertfail)
	.align		4
        /*0010*/ 	.word	0x00000000
	.align		4
        /*0014*/ 	.word	0xfffffffe
	.align		4
        /*0018*/ 	.word	0x00000000
	.align		4
        /*001c*/ 	.word	0xfffffffd
	.align		4
        /*0020*/ 	.word	0x00000000
	.align		4
        /*0024*/ 	.word	0xfffffffc


//--------------------- .nv.constant4             --------------------------
	.section	.nv.constant4,"a",@progbits
	.align	8
	.align		8
.nv.constant4:
        /*0000*/ 	.dword	__assertfail
	.align		8
        /*0008*/ 	.dword	__unnamed_1
	.align		8
        /*0010*/ 	.dword	__unnamed_2
	.align		8
        /*0018*/ 	.dword	_ZN40_INTERNAL_db397850_4_k_cu_e1e680a5_330214cuda3std3__45__cpo5beginE
	.align		8
        /*0020*/ 	.dword	_ZN40_INTERNAL_db397850_4_k_cu_e1e680a5_330214cuda3std3__45__cpo3endE
	.align		8
        /*0028*/ 	.dword	_ZN40_INTERNAL_db397850_4_k_cu_e1e680a5_330214cuda3std3__45__cpo6cbeginE
	.align		8
        /*0030*/ 	.dword	_ZN40_INTERNAL_db397850_4_k_cu_e1e680a5_330214cuda3std3__45__cpo4cendE
	.align		8
        /*0038*/ 	.dword	_ZN40_INTERNAL_db397850_4_k_cu_e1e680a5_330214cuda3std3__442_GLOBAL__N__db397850_4_k_cu_e1e680a5_330216ignoreE
	.align		8
        /*0040*/ 	.dword	_ZN40_INTERNAL_db397850_4_k_cu_e1e680a5_330214cuda3std3__419piecewise_constructE
	.align		8
        /*0048*/ 	.dword	_ZN40_INTERNAL_db397850_4_k_cu_e1e680a5_330214cuda3std3__48in_placeE
	.align		8
        /*0050*/ 	.dword	_ZN40_INTERNAL_db397850_4_k_cu_e1e680a5_330214cuda3std6ranges3__45__cpo4swapE
	.align		8
        /*0058*/ 	.dword	_ZN40_INTERNAL_db397850_4_k_cu_e1e680a5_330214cuda3std6ranges3__45__cpo9iter_moveE
	.align		8
        /*0060*/ 	.dword	_ZN40_INTERNAL_db397850_4_k_cu_e1e680a5_330214cute7productE
	.align		8
        /*0068*/ 	.dword	_ZN40_INTERNAL_db397850_4_k_cu_e1e680a5_330214cute1_E
	.align		8
        /*0070*/ 	.dword	$str$25
	.align		8
        /*0078*/ 	.dword	$str$26
	.align		8
        /*0080*/ 	.dword	$str$27
	.align		8
        /*0088*/ 	.dword	$str$28


//--------------------- .text._ZN7cutlass13device_kernelINS_4gemm6kernel13GemmUniversalIN4cute5tupleIJiiiiEEENS1_10collective13CollectiveMmaINS1_35MainloopSm100TmaUmmaWarpSpecializedILi2ELi2ELi4ENS5_IJNS4_1CILi1EEENSA_ILi2EEESB_EEEEENS5_IJNSA_ILi64EEENSA_ILi256EEESF_EEENS_10tfloat32_tENS5_IJlSB_lEEESI_SJ_NS4_8TiledMMAINS4_8MMA_AtomIJNS4_17SM100_MMA_TF32_SSISI_SI_fLi64ELi256ELNS4_4UMMA5MajorE0ELSO_0ELNSN_7ScaleInE0ELSP_0EEEEEENS4_6LayoutINS5_IJSB_SB_SB_EEENS5_IJNSA_ILi0EEESU_SU_EEEEENS5_IJNS4_10UnderscoreESX_SX_EEEEENS4_23SM90_TMA_LOAD_MULTICASTENS4_14ComposedLayoutINS4_7SwizzleILi3ELi4ELi3EEENS4_18smem_ptr_flag_bitsILi32EEENSS_INS5_IJNSA_ILi8EEENSA_ILi32EEEEEENS5_IJS17_SB_EEEEEEEvNS4_8identityENS4_13SM90_TMA_LOADES1B_vS1C_EENS_8epilogue10collective18CollectiveEpilogueINS1F_23Sm100TmaWarpSpecializedILi4ELi2ELi16ELb1ELb0EEEJSH_NS5_IJNSS_ISF_SB_EENSS_IS17_SB_EEEEESI_SJ_SI_SJ_NS1F_6fusion15FusionCallbacksIS1J_NS1N_17LinearCombinationISI_fSI_fLNS_15FloatRoundStyleE2EEESH_S1M_JEEENS4_5SM1004TMEM4LOAD26SM100_TMEM_LOAD_16dp128b8xES1D_S1B_NS4_17SM75_U32x4_LDSM_NENS4_14SM90_TMA_STOREES1B_NS4_17SM90_U32x4_STSM_NENS4_39AutoVectorizingCopyWithAssumedAlignmentILi128EEEEEEvvEEEEvNT_6ParamsE --------------------------
	.section	.text._ZN7cutlass13device_kernelINS_4gemm6kernel13GemmUniversalIN4cute5tupleIJiiiiEEENS1_10collective13CollectiveMmaINS1_35MainloopSm100TmaUmmaWarpSpecializedILi2ELi2ELi4ENS5_IJNS4_1CILi1EEENSA_ILi2EEESB_EEEEENS5_IJNSA_ILi64EEENSA_ILi256EEESF_EEENS_10tfloat32_tENS5_IJlSB_lEEESI_SJ_NS4_8TiledMMAINS4_8MMA_AtomIJNS4_17SM100_MMA_TF32_SSISI_SI_fLi64ELi256ELNS4_4UMMA5MajorE0ELSO_0ELNSN_7ScaleInE0ELSP_0EEEEEENS4_6LayoutINS5_IJSB_SB_SB_EEENS5_IJNSA_ILi0EEESU_SU_EEEEENS5_IJNS4_10UnderscoreESX_SX_EEEEENS4_23SM90_TMA_LOAD_MULTICASTENS4_14ComposedLayoutINS4_7SwizzleILi3ELi4ELi3EEENS4_18smem_ptr_flag_bitsILi32EEENSS_INS5_IJNSA_ILi8EEENSA_ILi32EEEEEENS5_IJS17_SB_EEEEEEEvNS4_8identityENS4_13SM90_TMA_LOADES1B_vS1C_EENS_8epilogue10collective18CollectiveEpilogueINS1F_23Sm100TmaWarpSpecializedILi4ELi2ELi16ELb1ELb0EEEJSH_NS5_IJNSS_ISF_SB_EENSS_IS17_SB_EEEEESI_SJ_SI_SJ_NS1F_6fusion15FusionCallbacksIS1J_NS1N_17LinearCombinationISI_fSI_fLNS_15FloatRoundStyleE2EEESH_S1M_JEEENS4_5SM1004TMEM4LOAD26SM100_TMEM_LOAD_16dp128b8xES1D_S1B_NS4_17SM75_U32x4_LDSM_NENS4_14SM90_TMA_STOREES1B_NS4_17SM90_U32x4_STSM_NENS4_39AutoVectorizingCopyWithAssumedAlignmentILi128EEEEEEvvEEEEvNT_6ParamsE,"ax",@progbits
	.align	128
.text._ZN7cutlass13device_kernelINS_4gemm6kernel13GemmUniversalIN4cute5tupleIJiiiiEEENS1_10collective13CollectiveMmaINS1_35MainloopSm100TmaUmmaWarpSpecializedILi2ELi2ELi4ENS5_IJNS4_1CILi1EEENSA_ILi2EEESB_EEEEENS5_IJNSA_ILi64EEENSA_ILi256EEESF_EEENS_10tfloat32_tENS5_IJlSB_lEEESI_SJ_NS4_8TiledMMAINS4_8MMA_AtomIJNS4_17SM100_MMA_TF32_SSISI_SI_fLi64ELi256ELNS4_4UMMA5MajorE0ELSO_0ELNSN_7ScaleInE0ELSP_0EEEEEENS4_6LayoutINS5_IJSB_SB_SB_EEENS5_IJNSA_ILi0EEESU_SU_EEEEENS5_IJNS4_10UnderscoreESX_SX_EEEEENS4_23SM90_TMA_LOAD_MULTICASTENS4_14ComposedLayoutINS4_7SwizzleILi3ELi4ELi3EEENS4_18smem_ptr_flag_bitsILi32EEENSS_INS5_IJNSA_ILi8EEENSA_ILi32EEEEEENS5_IJS17_SB_EEEEEEEvNS4_8identityENS4_13SM90_TMA_LOADES1B_vS1C_EENS_8epilogue10collective18CollectiveEpilogueINS1F_23Sm100TmaWarpSpecializedILi4ELi2ELi16ELb1ELb0EEEJSH_NS5_IJNSS_ISF_SB_EENSS_IS17_SB_EEEEESI_SJ_SI_SJ_NS1F_6fusion15FusionCallbacksIS1J_NS1N_17LinearCombinationISI_fSI_fLNS_15FloatRoundStyleE2EEESH_S1M_JEEENS4_5SM1004TMEM4LOAD26SM100_TMEM_LOAD_16dp128b8xES1D_S1B_NS4_17SM75_U32x4_LDSM_NENS4_14SM90_TMA_STOREES1B_NS4_17SM90_U32x4_STSM_NENS4_39AutoVectorizingCopyWithAssumedAlignmentILi128EEEEEEvvEEEEvNT_6ParamsE:
        .type           _ZN7cutlass13device_kernelINS_4gemm6kernel13GemmUniversalIN4cute5tupleIJiiiiEEENS1_10collective13CollectiveMmaINS1_35MainloopSm100TmaUmmaWarpSpecializedILi2ELi2ELi4ENS5_IJNS4_1CILi1EEENSA_ILi2EEESB_EEEEENS5_IJNSA_ILi64EEENSA_ILi256EEESF_EEENS_10tfloat32_tENS5_IJlSB_lEEESI_SJ_NS4_8TiledMMAINS4_8MMA_AtomIJNS4_17SM100_MMA_TF32_SSISI_SI_fLi64ELi256ELNS4_4UMMA5MajorE0ELSO_0ELNSN_7ScaleInE0ELSP_0EEEEEENS4_6LayoutINS5_IJSB_SB_SB_EEENS5_IJNSA_ILi0EEESU_SU_EEEEENS5_IJNS4_10UnderscoreESX_SX_EEEEENS4_23SM90_TMA_LOAD_MULTICASTENS4_14ComposedLayoutINS4_7SwizzleILi3ELi4ELi3EEENS4_18smem_ptr_flag_bitsILi32EEENSS_INS5_IJNSA_ILi8EEENSA_ILi32EEEEEENS5_IJS17_SB_EEEEEEEvNS4_8identityENS4_13SM90_TMA_LOADES1B_vS1C_EENS_8epilogue10collective18CollectiveEpilogueINS1F_23Sm100TmaWarpSpecializedILi4ELi2ELi16ELb1ELb0EEEJSH_NS5_IJNSS_ISF_SB_EENSS_IS17_SB_EEEEESI_SJ_SI_SJ_NS1F_6fusion15FusionCallbacksIS1J_NS1N_17LinearCombinationISI_fSI_fLNS_15FloatRoundStyleE2EEESH_S1M_JEEENS4_5SM1004TMEM4LOAD26SM100_TMEM_LOAD_16dp128b8xES1D_S1B_NS4_17SM75_U32x4_LDSM_NENS4_14SM90_TMA_STOREES1B_NS4_17SM90_U32x4_STSM_NENS4_39AutoVectorizingCopyWithAssumedAlignmentILi128EEEEEEvvEEEEvNT_6ParamsE,@function
        .size           _ZN7cutlass13device_kernelINS_4gemm6kernel13GemmUniversalIN4cute5tupleIJiiiiEEENS1_10collective13CollectiveMmaINS1_35MainloopSm100TmaUmmaWarpSpecializedILi2ELi2ELi4ENS5_IJNS4_1CILi1EEENSA_ILi2EEESB_EEEEENS5_IJNSA_ILi64EEENSA_ILi256EEESF_EEENS_10tfloat32_tENS5_IJlSB_lEEESI_SJ_NS4_8TiledMMAINS4_8MMA_AtomIJNS4_17SM100_MMA_TF32_SSISI_SI_fLi64ELi256ELNS4_4UMMA5MajorE0ELSO_0ELNSN_7ScaleInE0ELSP_0EEEEEENS4_6LayoutINS5_IJSB_SB_SB_EEENS5_IJNSA_ILi0EEESU_SU_EEEEENS5_IJNS4_10UnderscoreESX_SX_EEEEENS4_23SM90_TMA_LOAD_MULTICASTENS4_14ComposedLayoutINS4_7SwizzleILi3ELi4ELi3EEENS4_18smem_ptr_flag_bitsILi32EEENSS_INS5_IJNSA_ILi8EEENSA_ILi32EEEEEENS5_IJS17_SB_EEEEEEEvNS4_8identityENS4_13SM90_TMA_LOADES1B_vS1C_EENS_8epilogue10collective18CollectiveEpilogueINS1F_23Sm100TmaWarpSpecializedILi4ELi2ELi16ELb1ELb0EEEJSH_NS5_IJNSS_ISF_SB_EENSS_IS17_SB_EEEEESI_SJ_SI_SJ_NS1F_6fusion15FusionCallbacksIS1J_NS1N_17LinearCombinationISI_fSI_fLNS_15FloatRoundStyleE2EEESH_S1M_JEEENS4_5SM1004TMEM4LOAD26SM100_TMEM_LOAD_16dp128b8xES1D_S1B_NS4_17SM75_U32x4_LDSM_NENS4_14SM90_TMA_STOREES1B_NS4_17SM90_U32x4_STSM_NENS4_39AutoVectorizingCopyWithAssumedAlignmentILi128EEEEEEvvEEEEvNT_6ParamsE,(.L_x_221 - _ZN7cutlass13device_kernelINS_4gemm6kernel13GemmUniversalIN4cute5tupleIJiiiiEEENS1_10collective13CollectiveMmaINS1_35MainloopSm100TmaUmmaWarpSpecializedILi2ELi2ELi4ENS5_IJNS4_1CILi1EEENSA_ILi2EEESB_EEEEENS5_IJNSA_ILi64EEENSA_ILi256EEESF_EEENS_10tfloat32_tENS5_IJlSB_lEEESI_SJ_NS4_8TiledMMAINS4_8MMA_AtomIJNS4_17SM100_MMA_TF32_SSISI_SI_fLi64ELi256ELNS4_4UMMA5MajorE0ELSO_0ELNSN_7ScaleInE0ELSP_0EEEEEENS4_6LayoutINS5_IJSB_SB_SB_EEENS5_IJNSA_ILi0EEESU_SU_EEEEENS5_IJNS4_10UnderscoreESX_SX_EEEEENS4_23SM90_TMA_LOAD_MULTICASTENS4_14ComposedLayoutINS4_7SwizzleILi3ELi4ELi3EEENS4_18smem_ptr_flag_bitsILi32EEENSS_INS5_IJNSA_ILi8EEENSA_ILi32EEEEEENS5_IJS17_SB_EEEEEEEvNS4_8identityENS4_13SM90_TMA_LOADES1B_vS1C_EENS_8epilogue10collective18CollectiveEpilogueINS1F_23Sm100TmaWarpSpecializedILi4ELi2ELi16ELb1ELb0EEEJSH_NS5_IJNSS_ISF_SB_EENSS_IS17_SB_EEEEESI_SJ_SI_SJ_NS1F_6fusion15FusionCallbacksIS1J_NS1N_17LinearCombinationISI_fSI_fLNS_15FloatRoundStyleE2EEESH_S1M_JEEENS4_5SM1004TMEM4LOAD26SM100_TMEM_LOAD_16dp128b8xES1D_S1B_NS4_17SM75_U32x4_LDSM_NENS4_14SM90_TMA_STOREES1B_NS4_17SM90_U32x4_STSM_NENS4_39AutoVectorizingCopyWithAssumedAlignmentILi128EEEEEEvvEEEEvNT_6ParamsE)
        .other          _ZN7cutlass13device_kernelINS_4gemm6kernel13GemmUniversalIN4cute5tupleIJiiiiEEENS1_10collective13CollectiveMmaINS1_35MainloopSm100TmaUmmaWarpSpecializedILi2ELi2ELi4ENS5_IJNS4_1CILi1EEENSA_ILi2EEESB_EEEEENS5_IJNSA_ILi64EEENSA_ILi256EEESF_EEENS_10tfloat32_tENS5_IJlSB_lEEESI_SJ_NS4_8TiledMMAINS4_8MMA_AtomIJNS4_17SM100_MMA_TF32_SSISI_SI_fLi64ELi256ELNS4_4UMMA5MajorE0ELSO_0ELNSN_7ScaleInE0ELSP_0EEEEEENS4_6LayoutINS5_IJSB_SB_SB_EEENS5_IJNSA_ILi0EEESU_SU_EEEEENS5_IJNS4_10UnderscoreESX_SX_EEEEENS4_23SM90_TMA_LOAD_MULTICASTENS4_14ComposedLayoutINS4_7SwizzleILi3ELi4ELi3EEENS4_18smem_ptr_flag_bitsILi32EEENSS_INS5_IJNSA_ILi8EEENSA_ILi32EEEEEENS5_IJS17_SB_EEEEEEEvNS4_8identityENS4_13SM90_TMA_LOADES1B_vS1C_EENS_8epilogue10collective18CollectiveEpilogueINS1F_23Sm100TmaWarpSpecializedILi4ELi2ELi16ELb1ELb0EEEJSH_NS5_IJNSS_ISF_SB_EENSS_IS17_SB_EEEEESI_SJ_SI_SJ_NS1F_6fusion15FusionCallbacksIS1J_NS1N_17LinearCombinationISI_fSI_fLNS_15FloatRoundStyleE2EEESH_S1M_JEEENS4_5SM1004TMEM4LOAD26SM100_TMEM_LOAD_16dp128b8xES1D_S1B_NS4_17SM75_U32x4_LDSM_NENS4_14SM90_TMA_STOREES1B_NS4_17SM90_U32x4_STSM_NENS4_39AutoVectorizingCopyWithAssumedAlignmentILi128EEEEEEvvEEEEvNT_6ParamsE,@"STO_CUDA_ENTRY STV_DEFAULT"
_ZN7cutlass13device_kernelINS_4gemm6kernel13GemmUniversalIN4cute5tupleIJiiiiEEENS1_10collective13CollectiveMmaINS1_35MainloopSm100TmaUmmaWarpSpecializedILi2ELi2ELi4ENS5_IJNS4_1CILi1EEENSA_ILi2EEESB_EEEEENS5_IJNSA_ILi64EEENSA_ILi256EEESF_EEENS_10tfloat32_tENS5_IJlSB_lEEESI_SJ_NS4_8TiledMMAINS4_8MMA_AtomIJNS4_17SM100_MMA_TF32_SSISI_SI_fLi64ELi256ELNS4_4UMMA5MajorE0ELSO_0ELNSN_7ScaleInE0ELSP_0EEEEEENS4_6LayoutINS5_IJSB_SB_SB_EEENS5_IJNSA_ILi0EEESU_SU_EEEEENS5_IJNS4_10UnderscoreESX_SX_EEEEENS4_23SM90_TMA_LOAD_MULTICASTENS4_14ComposedLayoutINS4_7SwizzleILi3ELi4ELi3EEENS4_18smem_ptr_flag_bitsILi32EEENSS_INS5_IJNSA_ILi8EEENSA_ILi32EEEEEENS5_IJS17_SB_EEEEEEEvNS4_8identityENS4_13SM90_TMA_LOADES1B_vS1C_EENS_8epilogue10collective18CollectiveEpilogueINS1F_23Sm100TmaWarpSpecializedILi4ELi2ELi16ELb1ELb0EEEJSH_NS5_IJNSS_ISF_SB_EENSS_IS17_SB_EEEEESI_SJ_SI_SJ_NS1F_6fusion15FusionCallbacksIS1J_NS1N_17LinearCombinationISI_fSI_fLNS_15FloatRoundStyleE2EEESH_S1M_JEEENS4_5SM1004TMEM4LOAD26SM100_TMEM_LOAD_16dp128b8xES1D_S1B_NS4_17SM75_U32x4_LDSM_NENS4_14SM90_TMA_STOREES1B_NS4_17SM90_U32x4_STSM_NENS4_39AutoVectorizingCopyWithAssumedAlignmentILi128EEEEEEvvEEEEvNT_6ParamsE:
[----:B------:R-:W1:Y:S01]  /*0000*/  LDC R1, c[0x0][0x37c] ;  /* 0x0000df00ff017b82 */ /* 0x000e620000000800 */
[----:B------:R-:W2:Y:S01]  /*0010*/  S2R R69, SR_TID.X ;  /* 0x0000000000457919 */ /* 0x000ea20000002100 */
[----:B------:R-:W3:Y:S01]  /*0020*/  LDCU.64 UR8, c[0x0][0x890] ;  /* 0x00011200ff0877ac */ /* 0x000ee20008000a00 */
[----:B------:R-:W-:Y:S02]  /*0030*/  PRMT R57, RZ, 0x7610, R57 ;  /* 0x00007610ff397816 */ /* 0x000fe40000000039 */
[----:B------:R-:W-:Y:S01]  /*0040*/  ELECT P3, URZ, PT ;  /* 0x0000000000ff782f */ /* 0x000fe20003860000 */
[----:B---3--:R-:W-:-:S04]  /*0050*/  UISETP.NE.U32.AND UP0, UPT, UR8, URZ, UPT ;  /* 0x000000ff0800728c */ /* 0x008fc8000bf05070 */
[----:B------:R-:W-:Y:S01]  /*0060*/  UISETP.NE.AND.EX UP0, UPT, UR9, URZ, UPT, UP0 ;  /* 0x000000ff0900728c */ /* 0x000fe2000bf05300 */
[----:B--2---:R-:W-:-:S05]  /*0070*/  SHF.R.U32.HI R58, RZ, 0x5, R69 ;  /* 0x00000005ff3a7819 */ /* 0x004fca0000011645 */
[----:B------:R-:W2:Y:S02]  /*0080*/  SHFL.IDX PT, R0, R58, RZ, 0x1f ;  /* 0x00001fff3a007589 */ /* 0x000ea400000e0000 */
[----:B--2---:R-:W-:Y:S01]  /*0090*/  R2UR UR17, R0 ;  /* 0x00000000001172ca */ /* 0x004fe200000e0000 */
[----:B-1----:R-:W-:-:S14]  /*00a0*/  BRA.U UP0, `(.L_x_0) ;  /* 0x0000000100307547 */ /* 0x002fdc000b800000 */
[----:B------:R-:W1:Y:S02]  /*00b0*/  LDCU.64 UR4, c[0x0][0x888] ;  /* 0x00011100ff0477ac */ /* 0x000e640008000a00 */
[----:B-1----:R-:W-:-:S04]  /*00c0*/  UISETP.NE.U32.AND UP0, UPT, UR4, URZ, UPT ;  /* 0x000000ff0400728c */ /* 0x002fc8000bf05070 */
[----:B------:R-:W-:-:S09]  /*00d0*/  UISETP.NE.AND.EX UP0, UPT, UR5, URZ, UPT, UP0 ;  /* 0x000000ff0500728c */ /* 0x000fd2000bf05300 */
[----:B------:R-:W-:Y:S05]  /*00e0*/  BRA.U !UP0, `(.L_x_1) ;  /* 0x0000000108147547 */ /* 0x000fea000b800000 */
[----:B------:R-:W1:Y:S01]  /*00f0*/  LDC.64 R2, c[0x0][0x888] ;  /* 0x00022200ff027b82 */ /* 0x000e620000000a00 */
[----:B------:R-:W1:Y:S02]  /*0100*/  LDCU.64 UR4, c[0x0][0x358] ;  /* 0x00006b00ff0477ac */ /* 0x000e640008000a00 */
[----:B-1----:R1:W5:Y:S01]  /*0110*/  LDG.E R27, desc[UR4][R2.64] ;  /* 0x00000004021b7981 */ /* 0x002362000c1e1900 */
[----:B------:R-:W-:Y:S01]  /*0120*/  HFMA2 R57, -RZ, RZ, 0, 5.9604644775390625e-08 ;  /* 0x00000001ff397431 */ /* 0x000fe200000001ff */
[----:B------:R-:W-:Y:S05]  /*0130*/  BRA `(.L_x_0) ;  /* 0x00000000000c7947 */ /* 0x000fea0003800000 */
.L_x_1:
[----:B------:R-:W1:Y:S01]  /*0140*/  LDCU UR4, c[0x0][0x880] ;  /* 0x00011000ff0477ac */ /* 0x000e620008000800 */
[----:B------:R-:W-:Y:S01]  /*0150*/  HFMA2 R57, -RZ, RZ, 0, 5.9604644775390625e-08 ;  /* 0x00000001ff397431 */ /* 0x000fe200000001ff */
[----:B-1----:R-:W-:-:S07]  /*0160*/  MOV R27, UR4 ;  /* 0x00000004001b7c02 */ /* 0x002fce0008000f00 */
.L_x_0:
[----:B------:R-:W2:Y:S02]  /*0170*/  LDCU.64 UR4, c[0x0][0x8b0] ;  /* 0x00011600ff0477ac */ /* 0x000ea40008000a00 */
[----:B--2---:R-:W-:-:S04]  /*0180*/  UISETP.NE.U32.AND UP0, UPT, UR4, URZ, UPT ;  /* 0x000000ff0400728c */ /* 0x004fc8000bf05070 */
[----:B------:R-:W-:-:S09]  /*0190*/  UISETP.NE.AND.EX UP0, UPT, UR5, URZ, UPT, UP0 ;  /* 0x000000ff0500728c */ /* 0x000fd2000bf05300 */
[----:B------:R-:W-:Y:S05]  /*01a0*/  BRA.U UP0, `(.L_x_2) ;  /* 0x0000000100287547 */ /* 0x000fea000b800000 */
[----:B------:R-:W2:Y:S02]  /*01b0*/  LDCU.64 UR4, c[0x0][0x8a8] ;  /* 0x00011500ff0477ac */ /* 0x000ea40008000a00 */
[----:B--2---:R-:W-:-:S04]  /*01c0*/  UISETP.NE.U32.AND UP0, UPT, UR4, URZ, UPT ;  /* 0x000000ff0400728c */ /* 0x004fc8000bf05070 */
[----:B------:R-:W-:-:S09]  /*01d0*/  UISETP.NE.AND.EX UP0, UPT, UR5, URZ, UPT, UP0 ;  /* 0x000000ff0500728c */ /* 0x000fd2000bf05300 */
[----:B------:R-:W-:Y:S05]  /*01e0*/  BRA.U !UP0, `(.L_x_3) ;  /* 0x0000000108107547 */ /* 0x000fea000b800000 */
[----:B------:R-:W2:Y:S01]  /*01f0*/  LDC.64 R24, c[0x0][0x8a8] ;  /* 0x00022a00ff187b82 */ /* 0x000ea20000000a00 */
[----:B------:R-:W2:Y:S02]  /*0200*/  LDCU.64 UR4, c[0x0][0x358] ;  /* 0x00006b00ff0477ac */ /* 0x000ea40008000a00 */
[----:B--2---:R2:W5:Y:S01]  /*0210*/  LDG.E R24, desc[UR4][R24.64] ;  /* 0x0000000418187981 */ /* 0x004562000c1e1900 */
[----:B------:R-:W-:Y:S05]  /*0220*/  BRA `(.L_x_2) ;  /* 0x0000000000087947 */ /* 0x000fea0003800000 */
.L_x_3:
[----:B------:R-:W2:Y:S02]  /*0230*/  LDCU UR4, c[0x0][0x8a0] ;  /* 0x00011400ff0477ac */ /* 0x000ea40008000800 */
[----:B--2---:R-:W-:Y:S02]  /*0240*/  MOV R24, UR4 ;  /* 0x0000000400187c02 */ /* 0x004fe40008000f00 */
.L_x_2:
[----:B------:R-:W-:Y:S01]  /*0250*/  IMAD.U32 R0, RZ, RZ, UR17 ;  /* 0x00000011ff007e24 */ /* 0x000fe2000f8e00ff */
[----:B------:R-:W-:Y:S04]  /*0260*/  BSSY.RECONVERGENT B0, `(.L_x_4) ;  /* 0x000000c000007945 */ /* 0x000fe80003800200 */
[C---:B------:R-:W-:Y:S02]  /*0270*/  ISETP.NE.OR P1, PT, R0.reuse, 0x1, !P3 ;  /* 0x000000010000780c */ /* 0x040fe40005f25670 */
[----:B------:R-:W-:-:S11]  /*0280*/  ISETP.NE.OR P0, PT, R0, 0x3, !P3 ;  /* 0x000000030000780c */ /* 0x000fd60005f05670 */
[----:B------:R-:W-:Y:S05]  /*0290*/  @P1 BRA `(.L_x_5) ;  /* 0x0000000000201947 */ /* 0x000fea0003800000 */
[----:B------:R-:W3:Y:S02]  /*02a0*/  LDCU.64 UR4, c[0x0][0x348] ;  /* 0x00006900ff0477ac */ /* 0x000ee40008000a00 */
[----:B---3--:R-:W-:Y:S02]  /*02b0*/  UIADD3 UR6, UP1, UPT, UR4, 0x80, URZ ;  /* 0x0000008004067890 */ /* 0x008fe4000ff3e0ff */
[----:B------:R-:W-:Y:S02]  /*02c0*/  UIADD3 UR4, UP0, UPT, UR4, 0x180, URZ ;  /* 0x0000018004047890 */ /* 0x000fe4000ff1e0ff */
[----:B------:R-:W-:Y:S02]  /*02d0*/  UIADD3.X UR7, UPT, UPT, URZ, UR5, URZ, UP1, !UPT ;  /* 0x00000005ff077290 */ /* 0x000fe40008ffe4ff */
[----:B------:R-:W-:-:S07]  /*02e0*/  UIADD3.X UR5, UPT, UPT, URZ, UR5, URZ, UP0, !UPT ;  /* 0x00000005ff057290 */ /* 0x000fce00087fe4ff */
[----:B------:R3:W-:Y:S02]  /*02f0*/  UTMACCTL.PF [UR6] ;  /* 0x00000000060079b9 */ /* 0x0007e40008040000 */
[----:B------:R3:W-:Y:S02]  /*0300*/  UTMACCTL.PF [UR4] ;  /* 0x00000000040079b9 */ /* 0x0007e40008040000 */
[----:B---3--:R-:W-:Y:S01]  /*0310*/  NOP ;  /* 0x0000000000007918 */ /* 0x008fe20000000000 */
.L_x_5:
[----:B------:R-:W-:Y:S05]  /*0320*/  BSYNC.RECONVERGENT B0 ;  /* 0x0000000000007941 */ /* 0x000fea0003800200 */
.L_x_4:
[----:B------:R-:W-:Y:S04]  /*0330*/  BSSY.RECONVERGENT B0, `(.L_x_6) ;  /* 0x000000a000007945 */ /* 0x000fe80003800200 */
        /* <DEDUP_REMOVED lines=9> */
.L_x_7:
[----:B------:R-:W-:Y:S05]  /*03d0*/  BSYNC.RECONVERGENT B0 ;  /* 0x0000000000007941 */ /* 0x000fea0003800200 */
.L_x_6:
[----:B------:R-:W3:Y:S01]  /*03e0*/  LDCU.64 UR4, c[0x0][0x888] ;  /* 0x00011100ff0477ac */ /* 0x000ee20008000a00 */
[----:B------:R-:W-:Y:S02]  /*03f0*/  UISETP.EQ.U32.AND UP1, UPT, UR8, URZ, UPT ;  /* 0x000000ff0800728c */ /* 0x000fe4000bf22070 */
[----:B------:R-:W-:Y:S02]  /*0400*/  UPLOP3.LUT UP3, UPT, UPT, UPT, UPT, 0x80, 0x8 ;  /* 0x000000000008789c */ /* 0x000fe40003f6f070 */
[----:B---3--:R-:W-:-:S04]  /*0410*/  UISETP.NE.U32.AND UP0, UPT, UR4, URZ, UPT ;  /* 0x000000ff0400728c */ /* 0x008fc8000bf05070 */
[----:B------:R-:W-:-:S04]  /*0420*/  UISETP.NE.AND.EX UP0, UPT, UR5, URZ, UPT, UP0 ;  /* 0x000000ff0500728c */ /* 0x000fc8000bf05300 */
[----:B------:R-:W-:-:S04]  /*0430*/  UISETP.EQ.OR.EX UP2, UPT, UR9, URZ, !UP0, UP1 ;  /* 0x000000ff0900728c */ /* 0x000fc8000c742710 */
[----:B------:R-:W-:-:S06]  /*0440*/  UP2UR UR4, UPR, URZ, 0x4 ;  /* 0x00000004ff047883 */ /* 0x000fcc0008000000 */
[----:B------:R-:W-:Y:S01]  /*0450*/  MOV R61, UR4 ;  /* 0x00000004003d7c02 */ /* 0x000fe20008000f00 */
[----:B------:R-:W-:Y:S06]  /*0460*/  BRA.U !UP2, `(.L_x_8) ;  /* 0x000000010a207547 */ /* 0x000fec000b800000 */
[----:B------:R-:W-:Y:S01]  /*0470*/  UISETP.NE.U32.AND UP1, UPT, UR8, URZ, UPT ;  /* 0x000000ff0800728c */ /* 0x000fe2000bf25070 */
[----:B-----5:R-:W-:Y:S01]  /*0480*/  FSETP.NEU.AND P0, PT, R27, RZ, PT ;  /* 0x000000ff1b00720b */ /* 0x020fe20003f0d000 */
[----:B------:R-:W-:Y:S02]  /*0490*/  USEL UR4, URZ, 0xffffffff, UP0 ;  /* 0xffffffffff047887 */ /* 0x000fe40008000000 */
[----:B------:R-:W-:-:S10]  /*04a0*/  UISETP.NE.AND.EX UP1, UPT, UR9, URZ, UPT, UP1 ;  /* 0x000000ff0900728c */ /* 0x000fd4000bf25310 */
[----:B------:R-:W-:Y:S01]  /*04b0*/  VOTEU.ANY UP0, P0 ;  /* 0x0000000000ff7886 */ /* 0x000fe20000000100 */
[----:B------:R-:W-:-:S04]  /*04c0*/  @!UP1 USEL UR4, URZ, 0xffffffff, UP0 ;  /* 0xffffffffff049887 */ /* 0x000fc80008000000 */
[----:B------:R-:W-:-:S04]  /*04d0*/  ULOP3.LUT UR4, UR4, 0x1, URZ, 0xc0, !UPT ;  /* 0x0000000104047892 */ /* 0x000fc8000f8ec0ff */
[----:B------:R-:W-:-:S11]  /*04e0*/  UISETP.NE.U32.AND UP3, UPT, UR4, 0x1, UPT ;  /* 0x000000010400788c */ /* 0x000fd6000bf65070 */
.L_x_8:
[----:B-1----:R-:W1:Y:S01]  /*04f0*/  SHFL.IDX PT, R2, R58, RZ, 0x1f ;  /* 0x00001fff3a027589 */ /* 0x002e6200000e0000 */
[----:B------:R-:W-:-:S04]  /*0500*/  UISETP.NE.AND UP0, UPT, UR17, 0x2, UPT ;  /* 0x000000021100788c */ /* 0x000fc8000bf05270 */
[----:B------:R-:W-:Y:S01]  /*0510*/  USEL UR46, URZ, 0x1, UP0 ;  /* 0x00000001ff2e7887 */ /* 0x000fe20008000000 */
[----:B-1----:R-:W-:-:S13]  /*0520*/  ISETP.NE.AND P0, PT, R2, RZ, PT ;  /* 0x000000ff0200720c */ /* 0x002fda0003f05270 */
[----:B------:R-:W-:Y:S05]  /*0530*/  @P0 BRA `(.L_x_9) ;  /* 0x0000000000480947 */ /* 0x000fea0003800000 */
[----:B------:R-:W1:Y:S01]  /*0540*/  S2UR UR4, SR_CgaCtaId ;  /* 0x00000000000479c3 */ /* 0x000e620000008800 */
[----:B------:R-:W-:Y:S01]  /*0550*/  UMOV UR5, 0x400 ;  /* 0x0000040000057882 */ /* 0x000fe20000000000 */
[----:B------:R-:W-:Y:S01]  /*0560*/  UMOV UR8, 0x1 ;  /* 0x0000000100087882 */ /* 0x000fe20000000000 */
[----:B------:R-:W-:Y:S01]  /*0570*/  UMOV UR6, 0x2 ;  /* 0x0000000200067882 */ /* 0x000fe20000000000 */
[----:B------:R-:W-:-:S04]  /*0580*/  UIADD3 UR8, UPT, UPT, -UR8, 0x100000, URZ ;  /* 0x0010000008087890 */ /* 0x000fc8000fffe1ff */
[----:B------:R-:W-:Y:S02]  /*0590*/  USHF.L.U32 UR9, UR8, 0xb, URZ ;  /* 0x0000000b08097899 */ /* 0x000fe400080006ff */
[----:B------:R-:W-:Y:S02]  /*05a0*/  USHF.L.U32 UR8, UR8, 0x1, URZ ;  /* 0x0000000108087899 */ /* 0x000fe400080006ff */
[----:B------:R-:W-:-:S04]  /*05b0*/  UIADD3 UR6, UPT, UPT, -UR6, 0x100000, URZ ;  /* 0x0010000006067890 */ /* 0x000fc8000fffe1ff */
[----:B------:R-:W-:Y:S02]  /*05c0*/  USHF.L.U32 UR7, UR6, 0xb, URZ ;  /* 0x0000000b06077899 */ /* 0x000fe400080006ff */
[----:B------:R-:W-:Y:S01]  /*05d0*/  USHF.L.U32 UR6, UR6, 0x1, URZ ;  /* 0x0000000106067899 */ /* 0x000fe200080006ff */
[----:B------:R-:W-:Y:S01]  /*05e0*/  ELECT P0, URZ, PT ;  /* 0x0000000000ff782f */ /* 0x000fe20003800000 */
[----:B-1----:R-:W-:Y:S01]  /*05f0*/  ULEA UR4, UR4, UR5, 0x18 ;  /* 0x0000000504047291 */ /* 0x002fe2000f8ec0ff */
[----:B------:R-:W1:Y:S11]  /*0600*/  FENCE.VIEW.ASYNC.S ;  /* 0x00000000000073c6 */ /* 0x000e760000000000 */
[----:B-1----:R1:W3:Y:S01]  /*0610*/  SYNCS.EXCH.64 URZ, [UR4], UR8 ;  /* 0x0000000804ff75b2 */ /* 0x0022e20008000100 */
[----:B------:R1:W4:Y:S01]  /*0620*/  SYNCS.EXCH.64 URZ, [UR4+0x10], UR6 ;  /* 0x0000100604ff75b2 */ /* 0x0003220008000100 */
[----:B------:R1:W1:Y:S01]  /*0630*/  SYNCS.EXCH.64 URZ, [UR4+0x8], UR8 ;  /* 0x0000080804ff75b2 */ /* 0x0002620008000100 */
[----:B------:R1:W1:Y:S01]  /*0640*/  SYNCS.EXCH.64 URZ, [UR4+0x18], UR6 ;  /* 0x0000180604ff75b2 */ /* 0x0002620008000100 */
[----:B------:R-:W-:Y:S01]  /*0650*/  NOP ;  /* 0x0000000000007918 */ /* 0x000fe20000000000 */
.L_x_9:
[----:B------:R-:W2:Y:S01]  /*0660*/  SHFL.IDX PT, R2, R58, RZ, 0x1f ;  /* 0x00001fff3a027589 */ /* 0x000ea200000e0000 */
[----:B------:R-:W-:Y:S01]  /*0670*/  NOP ;  /* 0x0000000000007918 */ /* 0x000fe20000000000 */
[----:B--2---:R-:W-:-:S13]  /*0680*/  ISETP.NE.AND P0, PT, R2, 0x1, PT ;  /* 0x000000010200780c */ /* 0x004fda0003f05270 */
[----:B------:R-:W-:Y:S05]  /*0690*/  @P0 BRA `(.L_x_10) ;  /* 0x0000000000580947 */ /* 0x000fea0003800000 */
[----:B-1----:R-:W1:Y:S01]  /*06a0*/  S2UR UR4, SR_CgaCtaId ;  /* 0x00000000000479c3 */ /* 0x002e620000008800 */
        /* <DEDUP_REMOVED lines=12> */
[----:B-1----:R2:W1:Y:S01]  /*0770*/  SYNCS.EXCH.64 URZ, [UR4+0x20], UR8 ;  /* 0x0000200804ff75b2 */ /* 0x0024620008000100 */
[----:B------:R2:W1:Y:S01]  /*0780*/  SYNCS.EXCH.64 URZ, [UR4+0x40], UR6 ;  /* 0x0000400604ff75b2 */ /* 0x0004620008000100 */
[----:B------:R2:W1:Y:S01]  /*0790*/  SYNCS.EXCH.64 URZ, [UR4+0x28], UR8 ;  /* 0x0000280804ff75b2 */ /* 0x0004620008000100 */
[----:B------:R2:W1:Y:S01]  /*07a0*/  SYNCS.EXCH.64 URZ, [UR4+0x48], UR6 ;  /* 0x0000480604ff75b2 */ /* 0x0004620008000100 */
[----:B------:R2:W1:Y:S01]  /*07b0*/  SYNCS.EXCH.64 URZ, [UR4+0x30], UR8 ;  /* 0x0000300804ff75b2 */ /* 0x0004620008000100 */
[----:B------:R2:W1:Y:S01]  /*07c0*/  SYNCS.EXCH.64 URZ, [UR4+0x50], UR6 ;  /* 0x0000500604ff75b2 */ /* 0x0004620008000100 */
[----:B------:R2:W1:Y:S01]  /*07d0*/  SYNCS.EXCH.64 URZ, [UR4+0x38], UR8 ;  /* 0x0000380804ff75b2 */ /* 0x0004620008000100 */
[----:B------:R2:W1:Y:S02]  /*07e0*/  SYNCS.EXCH.64 URZ, [UR4+0x58], UR6 ;  /* 0x0000580604ff75b2 */ /* 0x0004640008000100 */
[----:B--2---:R-:W-:Y:S01]  /*07f0*/  NOP ;  /* 0x0000000000007918 */ /* 0x004fe20000000000 */
.L_x_10:
[----:B------:R-:W2:Y:S01]  /*0800*/  SHFL.IDX PT, R2, R58, RZ, 0x1f ;  /* 0x00001fff3a027589 */ /* 0x000ea200000e0000 */
[----:B------:R-:W-:Y:S01]  /*0810*/  NOP ;  /* 0x0000000000007918 */ /* 0x000fe20000000000 */
[----:B--2---:R-:W-:-:S13]  /*0820*/  ISETP.NE.AND P0, PT, R2, 0x3, PT ;  /* 0x000000030200780c */ /* 0x004fda0003f05270 */
[----:B------:R-:W-:Y:S05]  /*0830*/  @P0 BRA `(.L_x_11) ;  /* 0x0000000000300947 */ /* 0x000fea0003800000 */
[----:B-1----:R-:W1:Y:S01]  /*0840*/  S2UR UR4, SR_CgaCtaId ;  /* 0x00000000000479c3 */ /* 0x002e620000008800 */
[----:B------:R-:W-:Y:S01]  /*0850*/  UMOV UR6, 0x400 ;  /* 0x0000040000067882 */ /* 0x000fe20000000000 */
[----:B------:R-:W-:Y:S01]  /*0860*/  UMOV UR5, 0x20 ;  /* 0x0000002000057882 */ /* 0x000fe20000000000 */
[----:B------:R-:W-:Y:S01]  /*0870*/  ELECT P0, URZ, PT ;  /* 0x0000000000ff782f */ /* 0x000fe20003800000 */
[----:B-1----:R-:W-:Y:S02]  /*0880*/  ULEA UR6, UR4, UR6, 0x18 ;  /* 0x0000000604067291 */ /* 0x002fe4000f8ec0ff */
[----:B------:R-:W-:-:S04]  /*0890*/  UIADD3 UR4, UPT, UPT, -UR5, 0x100000, URZ ;  /* 0x0010000005047890 */ /* 0x000fc8000fffe1ff */
[----:B------:R-:W-:Y:S02]  /*08a0*/  USHF.L.U32 UR5, UR4, 0xb, URZ ;  /* 0x0000000b04057899 */ /* 0x000fe400080006ff */
[----:B------:R-:W-:Y:S01]  /*08b0*/  USHF.L.U32 UR4, UR4, 0x1, URZ ;  /* 0x0000000104047899 */ /* 0x000fe200080006ff */
[----:B------:R-:W1:Y:S11]  /*08c0*/  FENCE.VIEW.ASYNC.S ;  /* 0x00000000000073c6 */ /* 0x000e760000000000 */
[----:B-1----:R2:W1:Y:S01]  /*08d0*/  SYNCS.EXCH.64 URZ, [UR6+0x60], UR4 ;  /* 0x0000600406ff75b2 */ /* 0x0024620008000100 */
[----:B------:R2:W1:Y:S02]  /*08e0*/  SYNCS.EXCH.64 URZ, [UR6+0x68], UR4 ;  /* 0x0000680406ff75b2 */ /* 0x0004640008000100 */
[----:B--2---:R-:W-:Y:S01]  /*08f0*/  NOP ;  /* 0x0000000000007918 */ /* 0x004fe20000000000 */
.L_x_11:
[----:B------:R-:W2:Y:S01]  /*0900*/  SHFL.IDX PT, R2, R58, RZ, 0x1f ;  /* 0x00001fff3a027589 */ /* 0x000ea200000e0000 */
[----:B------:R-:W-:Y:S01]  /*0910*/  NOP ;  /* 0x0000000000007918 */ /* 0x000fe20000000000 */
[----:B--2---:R-:W-:-:S13]  /*0920*/  ISETP.NE.AND P0, PT, R2, 0x4, PT ;  /* 0x000000040200780c */ /* 0x004fda0003f05270 */
[----:B------:R-:W-:Y:S05]  /*0930*/  @P0 BRA `(.L_x_12) ;  /* 0x00000000004c0947 */ /* 0x000fea0003800000 */
[----:B-1----:R-:W1:Y:S01]  /*0940*/  S2UR UR6, SR_CgaCtaId ;  /* 0x00000000000679c3 */ /* 0x002e620000008800 */
[----:B------:R-:W-:Y:S01]  /*0950*/  UMOV UR4, 0x1e0 ;  /* 0x000001e000047882 */ /* 0x000fe20000000000 */
[----:B------:R-:W-:Y:S01]  /*0960*/  UMOV UR5, 0x400 ;  /* 0x0000040000057882 */ /* 0x000fe20000000000 */
[----:B------:R-:W-:Y:S01]  /*0970*/  USEL UR4, UR4, 0x1a0, UP3 ;  /* 0x000001a004047887 */ /* 0x000fe20009800000 */
[----:B------:R-:W-:Y:S01]  /*0980*/  UMOV UR8, 0x1 ;  /* 0x0000000100087882 */ /* 0x000fe20000000000 */
[----:B------:R-:W-:Y:S01]  /*0990*/  ELECT P0, URZ, PT ;  /* 0x0000000000ff782f */ /* 0x000fe20003800000 */
[----:B------:R-:W-:-:S04]  /*09a0*/  UIADD3 UR8, UPT, UPT, -UR8, 0x100000, URZ ;  /* 0x0010000008087890 */ /* 0x000fc8000fffe1ff */
[----:B------:R-:W-:Y:S02]  /*09b0*/  USHF.L.U32 UR9, UR8, 0xb, URZ ;  /* 0x0000000b08097899 */ /* 0x000fe400080006ff */
[----:B------:R-:W-:Y:S02]  /*09c0*/  USHF.L.U32 UR8, UR8, 0x1, URZ ;  /* 0x0000000108087899 */ /* 0x000fe400080006ff */
[----:B-1----:R-:W-:Y:S02]  /*09d0*/  ULEA UR6, UR6, UR5, 0x18 ;  /* 0x0000000506067291 */ /* 0x002fe4000f8ec0ff */
[----:B------:R-:W-:-:S04]  /*09e0*/  UIADD3 UR4, UPT, UPT, -UR4, 0x100000, URZ ;  /* 0x0010000004047890 */ /* 0x000fc8000fffe1ff */
[----:B------:R-:W-:Y:S02]  /*09f0*/  USHF.L.U32 UR5, UR4, 0xb, URZ ;  /* 0x0000000b04057899 */ /* 0x000fe400080006ff */
[----:B------:R-:W-:Y:S01]  /*0a00*/  USHF.L.U32 UR4, UR4, 0x1, URZ ;  /* 0x0000000104047899 */ /* 0x000fe200080006ff */
[----:B------:R-:W1:Y:S03]  /*0a10*/  FENCE.VIEW.ASYNC.S ;  /* 0x00000000000073c6 */ /* 0x000e660000000000 */
[----:B-1----:R2:W1:Y:S08]  /*0a20*/  SYNCS.EXCH.64 URZ, [UR6+0x70], UR8 ;  /* 0x0000700806ff75b2 */ /* 0x0024700008000100 */
[----:B------:R2:W1:Y:S01]  /*0a30*/  SYNCS.EXCH.64 URZ, [UR6+0x80], UR4 ;  /* 0x0000800406ff75b2 */ /* 0x0004620008000100 */
[----:B------:R2:W1:Y:S01]  /*0a40*/  SYNCS.EXCH.64 URZ, [UR6+0x78], UR8 ;  /* 0x0000780806ff75b2 */ /* 0x0004620008000100 */
[----:B------:R2:W1:Y:S02]  /*0a50*/  SYNCS.EXCH.64 URZ, [UR6+0x88], UR4 ;  /* 0x0000880406ff75b2 */ /* 0x0004640008000100 */
[----:B--2---:R-:W-:Y:S01]  /*0a60*/  NOP ;  /* 0x0000000000007918 */ /* 0x004fe20000000000 */
.L_x_12:
        /* <DEDUP_REMOVED lines=26> */
.L_x_13:
[----:B------:R-:W2:Y:S01]  /*0c10*/  SHFL.IDX PT, R2, R58, RZ, 0x1f ;  /* 0x00001fff3a027589 */ /* 0x000ea200000e0000 */
[----:B------:R-:W1:Y:S01]  /*0c20*/  S2UR UR52, SR_CgaCtaId ;  /* 0x00000000003479c3 */ /* 0x000e620000008800 */
[----:B------:R-:W-:Y:S01]  /*0c30*/  NOP ;  /* 0x0000000000007918 */ /* 0x000fe20000000000 */
[----:B--2---:R-:W-:-:S13]  /*0c40*/  ISETP.NE.AND P0, PT, R2, 0x3, PT ;  /* 0x000000030200780c */ /* 0x004fda0003f05270 */
[----:B-1----:R-:W-:Y:S05]  /*0c50*/  @P0 BRA `(.L_x_14) ;  /* 0x0000000000340947 */ /* 0x002fea0003800000 */
[----:B------:R-:W-:Y:S01]  /*0c60*/  UMOV UR4, 0x400 ;  /* 0x0000040000047882 */ /* 0x000fe20000000000 */
[----:B------:R-:W-:Y:S01]  /*0c70*/  UMOV UR6, 0x20 ;  /* 0x0000002000067882 */ /* 0x000fe20000000000 */
[----:B------:R-:W-:Y:S02]  /*0c80*/  ULEA UR4, UR52, UR4, 0x18 ;  /* 0x0000000434047291 */ /* 0x000fe4000f8ec0ff */
[----:B------:R-:W-:-:S04]  /*0c90*/  UIADD3 UR6, UPT, UPT, -UR6, 0x100000, URZ ;  /* 0x0010000006067890 */ /* 0x000fc8000fffe1ff */
[----:B------:R-:W-:Y:S02]  /*0ca0*/  USHF.L.U32 UR7, UR6, 0xb, URZ ;  /* 0x0000000b06077899 */ /* 0x000fe400080006ff */
[----:B------:R-:W-:Y:S01]  /*0cb0*/  USHF.L.U32 UR6, UR6, 0x1, URZ ;  /* 0x0000000106067899 */ /* 0x000fe200080006ff */
[----:B------:R-:W-:Y:S01]  /*0cc0*/  ELECT P0, URZ, PT ;  /* 0x0000000000ff782f */ /* 0x000fe20003800000 */
[----:B------:R-:W1:Y:S10]  /*0cd0*/  FENCE.VIEW.ASYNC.S ;  /* 0x00000000000073c6 */ /* 0x000e740000000000 */
[----:B-1----:R1:W2:Y:S01]  /*0ce0*/  SYNCS.EXCH.64 URZ, [UR4+0xd0], UR6 ;  /* 0x0000d00604ff75b2 */ /* 0x0022a20008000100 */
[----:B------:R1:W1:Y:S01]  /*0cf0*/  SYNCS.EXCH.64 URZ, [UR4+0xe0], UR6 ;  /* 0x0000e00604ff75b2 */ /* 0x0002620008000100 */
[----:B------:R1:W1:Y:S01]  /*0d00*/  SYNCS.EXCH.64 URZ, [UR4+0xd8], UR6 ;  /* 0x0000d80604ff75b2 */ /* 0x0002620008000100 */
[----:B------:R1:W1:Y:S01]  /*0d10*/  SYNCS.EXCH.64 URZ, [UR4+0xe8], UR6 ;  /* 0x0000e80604ff75b2 */ /* 0x0002620008000100 */
[----:B------:R-:W-:Y:S01]  /*0d20*/  NOP ;  /* 0x0000000000007918 */ /* 0x000fe20000000000 */
.L_x_14:
[----:B-1----:R-:W1:Y:S01]  /*0d30*/  LDCU UR4, c[0x0][0x36c] ;  /* 0x00006d80ff0477ac */ /* 0x002e620008000800 */
[----:B------:R-:W-:Y:S01]  /*0d40*/  ISETP.NE.OR P3, PT, R0, 0x2, !P3 ;  /* 0x000000020000780c */ /* 0x000fe20005f65670 */
[----:B------:R-:W-:Y:S01]  /*0d50*/  NOP ;  /* 0x0000000000007918 */ /* 0x000fe20000000000 */
[----:B------:R-:W-:Y:S01]  /*0d60*/  LOP3.LUT R0, R69, 0x1f, RZ, 0xc0, !PT ;  /* 0x0000001f45007812 */ /* 0x000fe200078ec0ff */
[----:B------:R-:W-:Y:S02]  /*0d70*/  UISETP.NE.AND UP4, UPT, UR17, URZ, UPT ;  /* 0x000000ff1100728c */ /* 0x000fe4000bf85270 */
[----:B-1----:R-:W-:-:S09]  /*0d80*/  UISETP.EQ.U32.AND UP5, UPT, UR4, 0x1, UPT ;  /* 0x000000010400788c */ /* 0x002fd2000bfa2070 */
[----:B------:R-:W-:Y:S05]  /*0d90*/  BRA.U !UP5, `(.L_x_15) ;  /* 0x000000010d087547 */ /* 0x000fea000b800000 */
[----:B--234-:R-:W-:Y:S01]  /*0da0*/  UCGABAR_ARV ;  /* 0x00000000000079c7 */ /* 0x01cfe20008000000 */
[----:B------:R-:W-:Y:S05]  /*0db0*/  BRA `(.L_x_16) ;  /* 0x0000000000047947 */ /* 0x000fea0003800000 */
.L_x_15:
[----:B--234-:R-:W-:Y:S01]  /*0dc0*/  NOP ;  /* 0x0000000000007918 */ /* 0x01cfe20000000000 */
.L_x_16:
[----:B------:R-:W1:Y:S01]  /*0dd0*/  S2UR UR8, SR_CTAID.X ;  /* 0x00000000000879c3 */ /* 0x000e620000002500 */
[----:B------:R-:W-:-:S05]  /*0de0*/  CS2R.32 R60, SR_CgaSize ;  /* 0x00000000003c7805 */ /* 0x000fca0000008a00 */
[----:B------:R-:W-:-:S05]  /*0df0*/  IMAD R60, R60, -0xa0, RZ ;  /* 0xffffff603c3c7824 */ /* 0x000fca00078e02ff */
[----:B------:R-:W-:-:S14]  /*0e00*/  R2UR UR5, R60 ;  /* 0x000000003c0572ca */ /* 0x000fdc00000e0000 */
[----:B------:R-:W2:Y:S01]  /*0e10*/  LDCU UR5, c[0x0][UR5+0x2b0] ;  /* 0x00005600050577ac */ /* 0x000ea20008000800 */
[----:B------:R-:W-:-:S05]  /*0e20*/  CS2R.32 R60, SR_CgaSize ;  /* 0x00000000003c7805 */ /* 0x000fca0000008a00 */
[----:B------:R-:W-:-:S05]  /*0e30*/  IMAD R60, R60, -0xa0, RZ ;  /* 0xffffff603c3c7824 */ /* 0x000fca00078e02ff */
[----:B------:R-:W-:-:S14]  /*0e40*/  R2UR UR4, R60 ;  /* 0x000000003c0472ca */ /* 0x000fdc00000e0000 */
[----:B------:R-:W3:Y:S01]  /*0e50*/  LDCU UR4, c[0x0][UR4+0x2b4] ;  /* 0x00005680040477ac */ /* 0x000ee20008000800 */
[----:B------:R-:W4:Y:S01]  /*0e60*/  S2UR UR7, SR_CTAID.Y ;  /* 0x00000000000779c3 */ /* 0x000f220000002600 */
[----:B------:R-:W-:-:S05]  /*0e70*/  CS2R.32 R60, SR_CgaSize ;  /* 0x00000000003c7805 */ /* 0x000fca0000008a00 */
[----:B------:R-:W-:-:S05]  /*0e80*/  IMAD R60, R60, -0xa0, RZ ;  /* 0xffffff603c3c7824 */ /* 0x000fca00078e02ff */
[----:B------:R-:W-:-:S14]  /*0e90*/  R2UR UR9, R60 ;  /* 0x000000003c0972ca */ /* 0x000fdc00000e0000 */
[----:B------:R-:W3:Y:S01]  /*0ea0*/  LDCU UR9, c[0x0][UR9+0x2a0] ;  /* 0x00005400090977ac */ /* 0x000ee20008000800 */
[----:B------:R-:W-:-:S05]  /*0eb0*/  CS2R.32 R60, SR_CgaSize ;  /* 0x00000000003c7805 */ /* 0x000fca0000008a00 */
[----:B------:R-:W-:-:S05]  /*0ec0*/  IMAD R60, R60, -0xa0, RZ ;  /* 0xffffff603c3c7824 */ /* 0x000fca00078e02ff */
[----:B------:R-:W-:-:S14]  /*0ed0*/  R2UR UR10, R60 ;  /* 0x000000003c0a72ca */ /* 0x000fdc00000e0000 */
[----:B------:R-:W3:Y:S01]  /*0ee0*/  LDCU UR10, c[0x0][UR10+0x2a4] ;  /* 0x000054800a0a77ac */ /* 0x000ee20008000800 */
[----:B------:R-:W3:Y:S01]  /*0ef0*/  S2UR UR36, SR_CTAID.Z ;  /* 0x00000000002479c3 */ /* 0x000ee20000002700 */
[----:B------:R-:W3:Y:S01]  /*0f00*/  LDCU UR21, c[0x0][0xb24] ;  /* 0x00016480ff1577ac */ /* 0x000ee20008000800 */
[----:B------:R-:W3:Y:S01]  /*0f10*/  LDCU UR45, c[0x0][0xb24] ;  /* 0x00016480ff2d77ac */ /* 0x000ee20008000800 */
[----:B-1----:R-:W-:Y:S01]  /*0f20*/  I2FP.F32.U32 R3, UR8 ;  /* 0x0000000800037c45 */ /* 0x002fe20008201000 */
[----:B------:R-:W1:Y:S04]  /*0f30*/  LDCU UR28, c[0x0][0xb30] ;  /* 0x00016600ff1c77ac */ /* 0x000e680008000800 */
[----:B--2---:R-:W-:Y:S01]  /*0f40*/  FMUL R3, R3, UR5 ;  /* 0x0000000503037c20 */ /* 0x004fe20008400000 */
[----:B------:R-:W-:Y:S01]  /*0f50*/  USHF.L.U32 UR26, UR52, 0xa, URZ ;  /* 0x0000000a341a7899 */ /* 0x000fe200080006ff */
[----:B----4-:R-:W-:Y:S01]  /*0f60*/  I2FP.F32.U32 R2, UR7 ;  /* 0x0000000700027c45 */ /* 0x010fe20008201000 */
[----:B------:R-:W-:Y:S01]  /*0f70*/  UMOV UR16, UR8 ;  /* 0x0000000800107c82 */ /* 0x000fe20008000000 */
[----:B------:R-:W-:-:S02]  /*0f80*/  UMOV UR20, UR7 ;  /* 0x0000000700147c82 */ /* 0x000fc40008000000 */
[----:B------:R-:W2:Y:S01]  /*0f90*/  F2I.U32.TRUNC.NTZ R3, R3 ;  /* 0x0000000300037305 */ /* 0x000ea2000020f000 */
[----:B---3--:R-:W-:Y:S01]  /*0fa0*/  UISETP.GE.AND UP2, UPT, UR21, 0x1, UPT ;  /* 0x000000011500788c */ /* 0x008fe2000bf46270 */
[----:B------:R-:W-:-:S06]  /*0fb0*/  FMUL R2, R2, UR4 ;  /* 0x0000000402027c20 */ /* 0x000fcc0008400000 */
[----:B------:R-:W3:Y:S01]  /*0fc0*/  F2I.U32.TRUNC.NTZ R2, R2 ;  /* 0x0000000200027305 */ /* 0x000ee2000020f000 */
[----:B--2---:R-:W-:Y:S02]  /*0fd0*/  R2UR UR4, R3 ;  /* 0x00000000030472ca */ /* 0x004fe400000e0000 */
[----:B---3--:R-:W-:Y:S02]  /*0fe0*/  R2UR UR6, R2 ;  /* 0x00000000020672ca */ /* 0x008fe400000e0000 */
[----:B------:R-:W-:-:S09]  /*0ff0*/  PRMT R2, RZ, 0x7610, R2 ;  /* 0x00007610ff027816 */ /* 0x000fd20000000002 */
[----:B------:R-:W-:-:S04]  /*1000*/  UIADD3 UR5, UPT, UPT, -UR4, URZ, URZ ;  /* 0x000000ff04057290 */ /* 0x000fc8000fffe1ff */
[----:B------:R-:W-:Y:S02]  /*1010*/  UIMAD UR5, UR9, UR5, UR8 ;  /* 0x00000005090572a4 */ /* 0x000fe4000f8e0208 */
[----:B------:R-:W-:-:S04]  /*1020*/  UIADD3 UR4, UPT, UPT, -UR6, URZ, URZ ;  /* 0x000000ff06047290 */ /* 0x000fc8000fffe1ff */
[----:B------:R-:W-:Y:S01]  /*1030*/  IMAD.U32 R60, RZ, RZ, UR5 ;  /* 0x00000005ff3c7e24 */ /* 0x000fe2000f8e00ff */
[----:B------:R-:W-:-:S06]  /*1040*/  UIMAD UR4, UR10, UR4, UR7 ;  /* 0x000000040a0472a4 */ /* 0x000fcc000f8e0207 */
[----:B------:R-:W-:Y:S01]  /*1050*/  IMAD.U32 R59, RZ, RZ, UR4 ;  /* 0x00000004ff3b7e24 */ /* 0x000fe2000f8e00ff */
[----:B-1----:R-:W-:Y:S06]  /*1060*/  BRA.U UP4, `(.L_x_17) ;  /* 0x00000001042c7547 */ /* 0x002fec000b800000 */
[----:B------:R-:W-:Y:S02]  /*1070*/  R2UR UR5, R59 ;  /* 0x000000003b0572ca */ /* 0x000fe400000e0000 */
[----:B------:R-:W-:-:S11]  /*1080*/  R2UR UR4, R60 ;  /* 0x000000003c0472ca */ /* 0x000fd600000e0000 */
[----:B------:R-:W-:Y:S02]  /*1090*/  UISETP.NE.AND UP0, UPT, UR5, URZ, UPT ;  /* 0x000000ff0500728c */ /* 0x000fe4000bf05270 */
[----:B------:R-:W-:Y:S02]  /*10a0*/  UISETP.NE.AND UP1, UPT, UR5, 0x1, UPT ;  /* 0x000000010500788c */ /* 0x000fe4000bf25270 */
[----:B------:R-:W-:-:S04]  /*10b0*/  UISETP.EQ.OR UP0, UPT, UR4, URZ, !UP0 ;  /* 0x000000ff0400728c */ /* 0x000fc8000c702670 */
[----:B------:R-:W-:Y:S02]  /*10c0*/  USEL UR5, URZ, 0x1, !UP0 ;  /* 0x00000001ff057887 */ /* 0x000fe4000c000000 */
[----:B------:R-:W-:Y:S02]  /*10d0*/  UISETP.NE.AND UP0, UPT, UR4, URZ, UPT ;  /* 0x000000ff0400728c */ /* 0x000fe4000bf05270 */
[----:B------:R-:W-:-:S04]  /*10e0*/  USEL UR4, URZ, 0x2, UP1 ;  /* 0x00000002ff047887 */ /* 0x000fc80008800000 */
[----:B------:R-:W-:-:S04]  /*10f0*/  USEL UR4, UR4, 0x2, UP0 ;  /* 0x0000000204047887 */ /* 0x000fc80008000000 */
[----:B------:R-:W-:-:S06]  /*1100*/  UIADD3 UR4, UPT, UPT, UR5, UR4, URZ ;  /* 0x0000000405047290 */ /* 0x000fcc000fffe0ff */
[----:B------:R-:W-:Y:S02]  /*1110*/  IMAD.U32 R2, RZ, RZ, UR4 ;  /* 0x00000004ff027e24 */ /* 0x000fe4000f8e00ff */
.L_x_17:
[----:B------:R-:W-:Y:S05]  /*1120*/  BRA.U !UP2, `(.L_x_18) ;  /* 0x000000010ad47547 */ /* 0x000fea000b800000 */
[----:B------:R-:W1:Y:S01]  /*1130*/  LDCU.128 UR12, c[0x0][0xb10] ;  /* 0x00016200ff0c77ac */ /* 0x000e620008000c00 */
[----:B------:R-:W2:Y:S01]  /*1140*/  LDCU UR6, c[0x0][0x370] ;  /* 0x00006e00ff0677ac */ /* 0x000ea20008000800 */
[----:B------:R-:W3:Y:S01]  /*1150*/  LDCU UR5, c[0x0][0x374] ;  /* 0x00006e80ff0577ac */ /* 0x000ee20008000800 */
[----:B------:R-:W4:Y:S01]  /*1160*/  LDCU UR27, c[0x0][0xb0c] ;  /* 0x00016180ff1b77ac */ /* 0x000f220008000800 */
[----:B------:R-:W4:Y:S01]  /*1170*/  LDCU UR4, c[0x0][0xb20] ;  /* 0x00016400ff0477ac */ /* 0x000f220008000800 */
[----:B------:R-:W4:Y:S01]  /*1180*/  LDCU.64 UR8, c[0x0][0xb28] ;  /* 0x00016500ff0877ac */ /* 0x000f220008000a00 */
[----:B-1----:R-:W-:Y:S02]  /*1190*/  UISETP.NE.AND UP0, UPT, UR14, 0x1, UPT ;  /* 0x000000010e00788c */ /* 0x002fe4000bf05270 */
[----:B---3--:R-:W-:Y:S02]  /*11a0*/  UIMAD.WIDE.U32 UR10, UR5, UR15, URZ ;  /* 0x0000000f050a72a5 */ /* 0x008fe4000f8e00ff */
[----:B--2---:R-:W-:-:S02]  /*11b0*/  UIMAD.WIDE.U32 UR22, UR6, UR12, URZ ;  /* 0x0000000c061672a5 */ /* 0x004fc4000f8e00ff */
[----:B----4-:R-:W-:Y:S02]  /*11c0*/  UISETP.NE.AND UP1, UPT, UR27, 0x1, UPT ;  /* 0x000000011b00788c */ /* 0x010fe4000bf25270 */
[----:B------:R-:W-:Y:S01]  /*11d0*/  UISETP.NE.AND UP2, UPT, UR21, 0x1, UPT ;  /* 0x000000011500788c */ /* 0x000fe2000bf45270 */
[----:B------:R-:W-:Y:S02]  /*11e0*/  UMOV UR10, UR11 ;  /* 0x0000000b000a7c82 */ /* 0x000fe40008000000 */
[----:B------:R-:W-:Y:S01]  /*11f0*/  UMOV UR22, UR23 ;  /* 0x0000001700167c82 */ /* 0x000fe20008000000 */
[----:B------:R-:W-:Y:S02]  /*1200*/  @UP0 USHF.R.U32.HI UR5, URZ, UR4, UR10 ;  /* 0x00000004ff050299 */ /* 0x000fe4000801160a */
[----:B------:R-:W-:Y:S02]  /*1210*/  UIMAD.WIDE.U32 UR24, UR20, UR15, URZ ;  /* 0x0000000f141872a5 */ /* 0x000fe4000f8e00ff */
[----:B------:R-:W-:-:S02]  /*1220*/  UIMAD.WIDE.U32 UR10, UR5, UR8, URZ ;  /* 0x00000008050a72a5 */ /* 0x000fc4000f8e00ff */
[----:B------:R-:W-:Y:S02]  /*1230*/  @UP1 USHF.R.U32.HI UR6, URZ, UR13, UR22 ;  /* 0x0000000dff061299 */ /* 0x000fe40008011616 */
[----:B------:R-:W-:Y:S02]  /*1240*/  UIMAD.WIDE.U32 UR18, UR16, UR12, URZ ;  /* 0x0000000c101272a5 */ /* 0x000fe4000f8e00ff */
[----:B------:R-:W-:Y:S01]  /*1250*/  UIMAD.WIDE.U32 UR22, UR6, UR8, URZ ;  /* 0x00000008061672a5 */ /* 0x000fe2000f8e00ff */
[----:B------:R-:W-:Y:S01]  /*1260*/  UMOV UR24, UR25 ;  /* 0x0000001900187c82 */ /* 0x000fe20008000000 */
[----:B------:R-:W-:Y:S01]  /*1270*/  UMOV UR10, UR11 ;  /* 0x0000000b000a7c82 */ /* 0x000fe20008000000 */
[----:B------:R-:W-:Y:S02]  /*1280*/  USHF.R.U32.HI UR24, URZ, UR4, UR24 ;  /* 0x00000004ff187299 */ /* 0x000fe40008011618 */
[----:B------:R-:W-:Y:S02]  /*1290*/  @UP2 USHF.R.U32.HI UR5, URZ, UR9, UR10 ;  /* 0x00000009ff052299 */ /* 0x000fe4000801160a */
[----:B------:R-:W-:Y:S01]  /*12a0*/  UMOV UR7, UR23 ;  /* 0x0000001700077c82 */ /* 0x000fe20008000000 */
[----:B------:R-:W-:Y:S01]  /*12b0*/  UMOV UR18, UR19 ;  /* 0x0000001300127c82 */ /* 0x000fe20008000000 */
[----:B------:R-:W-:-:S02]  /*12c0*/  @UP2 USHF.R.U32.HI UR6, URZ, UR9, UR7 ;  /* 0x00000009ff062299 */ /* 0x000fc40008011607 */
[----:B------:R-:W-:Y:S02]  /*12d0*/  USHF.R.U32.HI UR13, URZ, UR13, UR18 ;  /* 0x0000000dff0d7299 */ /* 0x000fe40008011612 */
[----:B------:R-:W-:Y:S02]  /*12e0*/  USEL UR4, UR20, UR24, !UP0 ;  /* 0x0000001814047287 */ /* 0x000fe4000c000000 */
[----:B------:R-:W-:Y:S02]  /*12f0*/  UIMAD UR7, UR5, UR21, URZ ;  /* 0x00000015050772a4 */ /* 0x000fe4000f8e02ff */
[----:B------:R-:W-:Y:S02]  /*1300*/  USEL UR5, UR16, UR13, !UP1 ;  /* 0x0000000d10057287 */ /* 0x000fe4000c800000 */
[----:B------:R-:W-:Y:S02]  /*1310*/  UIMAD UR12, UR6, UR21, URZ ;  /* 0x00000015060c72a4 */ /* 0x000fe4000f8e02ff */
[----:B------:R-:W-:-:S02]  /*1320*/  UISETP.GE.AND UP0, UPT, UR4, UR7, UPT ;  /* 0x000000070400728c */ /* 0x000fc4000bf06270 */
[----:B------:R-:W-:Y:S02]  /*1330*/  UIMAD.WIDE.U32 UR10, UR4, UR8, URZ ;  /* 0x00000008040a72a5 */ /* 0x000fe4000f8e00ff */
[----:B------:R-:W-:Y:S02]  /*1340*/  UISETP.GE.OR UP0, UPT, UR5, UR12, UP0 ;  /* 0x0000000c0500728c */ /* 0x000fe40008706670 */
[----:B------:R-:W-:Y:S02]  /*1350*/  UIMAD.WIDE.U32 UR12, UR5, UR8, URZ ;  /* 0x00000008050c72a5 */ /* 0x000fe4000f8e00ff */
[----:B------:R-:W-:Y:S01]  /*1360*/  UIADD3 UR10, UPT, UPT, -UR4, URZ, URZ ;  /* 0x000000ff040a7290 */ /* 0x000fe2000fffe1ff */
[----:B------:R-:W-:Y:S01]  /*1370*/  UMOV UR8, UR11 ;  /* 0x0000000b00087c82 */ /* 0x000fe20008000000 */
[----:B------:R-:W-:Y:S02]  /*1380*/  UIADD3 UR11, UPT, UPT, -UR5, URZ, URZ ;  /* 0x000000ff050b7290 */ /* 0x000fe4000fffe1ff */
[----:B------:R-:W-:-:S03]  /*1390*/  USHF.R.U32.HI UR8, URZ, UR9, UR8 ;  /* 0x00000009ff087299 */ /* 0x000fc60008011608 */
[----:B------:R-:W-:Y:S01]  /*13a0*/  @!UP0 UMOV UR7, UR13 ;  /* 0x0000000d00078c82 */ /* 0x000fe20008000000 */
[----:B------:R-:W-:Y:S02]  /*13b0*/  UIMAD UR20, UR14, UR10, UR20 ;  /* 0x0000000a0e1472a4 */ /* 0x000fe4000f8e0214 */
[----:B------:R-:W-:Y:S02]  /*13c0*/  USEL UR8, UR4, UR8, !UP2 ;  /* 0x0000000804087287 */ /* 0x000fe4000d000000 */
[----:B------:R-:W-:Y:S02]  /*13d0*/  @!UP0 USHF.R.U32.HI UR7, URZ, UR9, UR7 ;  /* 0x00000009ff078299 */ /* 0x000fe40008011607 */
[----:B------:R-:W-:Y:S02]  /*13e0*/  UIADD3 UR9, UPT, UPT, -UR8, URZ, URZ ;  /* 0x000000ff08097290 */ /* 0x000fe4000fffe1ff */
[----:B------:R-:W-:Y:S02]  /*13f0*/  @!UP0 USEL UR7, UR5, UR7, !UP2 ;  /* 0x0000000705078287 */ /* 0x000fe4000d000000 */
[----:B------:R-:W-:-:S02]  /*1400*/  UIMAD UR9, UR21, UR9, UR4 ;  /* 0x00000009150972a4 */ /* 0x000fc4000f8e0204 */
[----:B------:R-:W-:Y:S02]  /*1410*/  @!UP0 UIADD3 UR8, UPT, UPT, UR8, -UR7, URZ ;  /* 0x8000000708088290 */ /* 0x000fe4000fffe0ff */
[----:B------:R-:W-:Y:S02]  /*1420*/  @!UP0 UIMAD UR6, UR9, UR6, UR7 ;  /* 0x00000006090682a4 */ /* 0x000fe4000f8e0207 */
[----:B------:R-:W-:Y:S02]  /*1430*/  @!UP0 UIMAD UR4, UR8, UR21, UR5 ;  /* 0x00000015080482a4 */ /* 0x000fe4000f8e0205 */
[----:B------:R-:W-:Y:S02]  /*1440*/  UIMAD UR16, UR27, UR11, UR16 ;  /* 0x0000000b1b1072a4 */ /* 0x000fe4000f8e0210 */
[----:B------:R-:W-:Y:S01]  /*1450*/  UIMAD UR20, UR4, UR14, UR20 ;  /* 0x0000000e041472a4 */ /* 0x000fe2000f8e0214 */
[----:B------:R-:W-:Y:S02]  /*1460*/  @!UP0 UMOV UR5, UR6 ;  /* 0x0000000600058c82 */ /* 0x000fe40008000000 */
[----:B------:R-:W-:-:S12]  /*1470*/  UIMAD UR16, UR5, UR27, UR16 ;  /* 0x0000001b051072a4 */ /* 0x000fd8000f8e0210 */
.L_x_18:
[----:B------:R-:W-:Y:S02]  /*1480*/  UISETP.NE.AND UP1, UPT, UR28, 0x1, UPT ;  /* 0x000000011c00788c */ /* 0x000fe4000bf25270 */
[----:B------:R-:W-:Y:S02]  /*1490*/  UISETP.NE.AND UP0, UPT, UR17, 0x2, UPT ;  /* 0x000000021100788c */ /* 0x000fe4000bf05270 */
[----:B------:R-:W-:-:S05]  /*14a0*/  ULOP3.LUT UR23, UR26, 0x400, URZ, 0xc0, !UPT ;  /* 0x000004001a177892 */ /* 0x000fca000f8ec0ff */
[----:B------:R-:W-:Y:S07]  /*14b0*/  BRA.U UP1, `(.L_x_19) ;  /* 0x0000000101447547 */ /* 0x000fee000b800000 */
[----:B------:R-:W1:Y:S01]  /*14c0*/  LDCU.128 UR8, c[0x0][0xb10] ;  /* 0x00016200ff0877ac */ /* 0x000e620008000c00 */
[----:B------:R-:W2:Y:S01]  /*14d0*/  LDCU UR12, c[0x0][0xb0c] ;  /* 0x00016180ff0c77ac */ /* 0x000ea20008000800 */
[----:B------:R-:W3:Y:S01]  /*14e0*/  LDCU UR13, c[0x0][0xb20] ;  /* 0x00016400ff0d77ac */ /* 0x000ee20008000800 */
[----:B-1----:R-:W-:Y:S02]  /*14f0*/  UIMAD.WIDE.U32 UR6, UR16, UR8, URZ ;  /* 0x00000008100672a5 */ /* 0x002fe4000f8e00ff */
[----:B------:R-:W-:Y:S02]  /*1500*/  UIMAD.WIDE.U32 UR4, UR20, UR11, URZ ;  /* 0x0000000b140472a5 */ /* 0x000fe4000f8e00ff */
[----:B--2---:R-:W-:Y:S02]  /*1510*/  UISETP.NE.AND UP2, UPT, UR12, 0x1, UPT ;  /* 0x000000010c00788c */ /* 0x004fe4000bf45270 */
[----:B------:R-:W-:Y:S01]  /*1520*/  UISETP.NE.AND UP1, UPT, UR10, 0x1, UPT ;  /* 0x000000010a00788c */ /* 0x000fe2000bf25270 */
[----:B------:R-:W-:-:S02]  /*1530*/  UMOV UR6, UR7 ;  /* 0x0000000700067c82 */ /* 0x000fc40008000000 */
[----:B------:R-:W-:Y:S01]  /*1540*/  UMOV UR4, UR5 ;  /* 0x0000000500047c82 */ /* 0x000fe20008000000 */
[----:B------:R-:W-:Y:S02]  /*1550*/  USHF.R.U32.HI UR6, URZ, UR9, UR6 ;  /* 0x00000009ff067299 */ /* 0x000fe40008011606 */
[----:B---3--:R-:W-:Y:S02]  /*1560*/  USHF.R.U32.HI UR4, URZ, UR13, UR4 ;  /* 0x0000000dff047299 */ /* 0x008fe40008011604 */
[----:B------:R-:W-:Y:S02]  /*1570*/  USEL UR5, UR16, UR6, !UP2 ;  /* 0x0000000610057287 */ /* 0x000fe4000d000000 */
[----:B------:R-:W-:-:S04]  /*1580*/  USEL UR4, UR20, UR4, !UP1 ;  /* 0x0000000414047287 */ /* 0x000fc8000c800000 */
[----:B------:R-:W-:Y:S02]  /*1590*/  UIADD3 UR6, UPT, UPT, UR5, -UR4, URZ ;  /* 0x8000000405067290 */ /* 0x000fe4000fffe0ff */
[----:B------:R-:W-:Y:S02]  /*15a0*/  UIADD3 UR4, UPT, UPT, -UR5, UR4, URZ ;  /* 0x0000000405047290 */ /* 0x000fe4000fffe1ff */
[----:B------:R-:W-:Y:S02]  /*15b0*/  UIMAD UR20, UR6, UR10, UR20 ;  /* 0x0000000a061472a4 */ /* 0x000fe4000f8e0214 */
[----:B------:R-:W-:-:S12]  /*15c0*/  UIMAD UR16, UR4, UR12, UR16 ;  /* 0x0000000c041072a4 */ /* 0x000fd8000f8e0210 */
.L_x_19:
[----:B------:R-:W-:Y:S05]  /*15d0*/  BRA.U !UP5, `(.L_x_20) ;  /* 0x000000010d0c7547 */ /* 0x000fea000b800000 */
[----:B------:R-:W-:Y:S01]  /*15e0*/  UCGABAR_WAIT ;  /* 0x0000000000007dc7 */ /* 0x000fe20008000000 */
[----:B------:R-:W-:Y:S01]  /*15f0*/  CCTL.IVALL ;  /* 0x00000000ff00798f */ /* 0x000fe20002000000 */
[----:B------:R-:W-:Y:S05]  /*1600*/  BRA `(.L_x_21) ;  /* 0x0000000000047947 */ /* 0x000fea0003800000 */
.L_x_20:
[----:B------:R-:W-:Y:S06]  /*1610*/  BAR.SYNC.DEFER_BLOCKING 0x0 ;  /* 0x0000000000007b1d */ /* 0x000fec0000010000 */
.L_x_21:
[----:B------:R-:W-:Y:S05]  /*1620*/  BRA.U UP0, `(.L_x_22) ;  /* 0x0000001100dc7547 */ /* 0x000fea000b800000 */
[----:B------:R-:W1:Y:S01]  /*1630*/  LDCU UR6, c[0x0][0x38c] ;  /* 0x00007180ff0677ac */ /* 0x000e620008000800 */
[----:B------:R-:W-:Y:S01]  /*1640*/  PLOP3.LUT P1, PT, PT, PT, UP3, 0x80, 0x8 ;  /* 0x000000000008781c */ /* 0x000fe20003f2f038 */
[----:B------:R-:W-:Y:S01]  /*1650*/  IMAD.MOV.U32 R12, RZ, RZ, 0x1 ;  /* 0x00000001ff0c7424 */ /* 0x000fe200078e00ff */
[----:B------:R-:W-:Y:S01]  /*1660*/  ISETP.EQ.OR P2, PT, R0, RZ, P3 ;  /* 0x000000ff0000720c */ /* 0x000fe20001f42670 */
[----:B------:R-:W-:Y:S01]  /*1670*/  UISETP.NE.AND UP1, UPT, UR17, URZ, UPT ;  /* 0x000000ff1100728c */ /* 0x000fe2000bf25270 */
[----:B------:R-:W-:Y:S02]  /*1680*/  PLOP3.LUT P1, PT, P1, PT, PT, 0x8, 0x80 ;  /* 0x000000000080781c */ /* 0x000fe40000f2e170 */
[----:B------:R-:W-:Y:S01]  /*1690*/  CS2R R10, SRZ ;  /* 0x00000000000a7805 */ /* 0x000fe2000001ff00 */
[----:B------:R-:W-:Y:S01]  /*16a0*/  IMAD.MOV.U32 R9, RZ, RZ, RZ ;  /* 0x000000ffff097224 */ /* 0x000fe200078e00ff */
[----:B------:R-:W2:Y:S01]  /*16b0*/  LDCU UR42, c[0x0][0x370] ;  /* 0x00006e00ff2a77ac */ /* 0x000ea20008000800 */
[----:B------:R-:W-:Y:S01]  /*16c0*/  IMAD.MOV.U32 R8, RZ, RZ, 0x1 ;  /* 0x00000001ff087424 */ /* 0x000fe200078e00ff */
[----:B------:R-:W-:Y:S01]  /*16d0*/  USEL UR29, UR46, 0x2, UP1 ;  /* 0x000000022e1d7887 */ /* 0x000fe20008800000 */
[----:B------:R-:W3:Y:S01]  /*16e0*/  LDCU.64 UR38, c[0x0][0x348] ;  /* 0x00006900ff2677ac */ /* 0x000ee20008000a00 */
[----:B-1----:R-:W-:-:S02]  /*16f0*/  UIADD3 UR5, UPT, UPT, UR6, 0x3f, URZ ;  /* 0x0000003f06057890 */ /* 0x002fc4000fffe0ff */
[----:B------:R-:W-:Y:S02]  /*1700*/  USHF.R.U32.HI UR47, URZ, 0x5, UR23 ;  /* 0x00000005ff2f7899 */ /* 0x000fe40008011617 */
[----:B------:R-:W-:Y:S02]  /*1710*/  USHF.R.S32.HI UR4, URZ, 0x1f, UR5 ;  /* 0x0000001fff047899 */ /* 0x000fe40008011405 */
[----:B------:R-:W-:Y:S02]  /*1720*/  UIADD3 UR48, UPT, UPT, UR6, 0x7e, URZ ;  /* 0x0000007e06307890 */ /* 0x000fe4000fffe0ff */
[----:B------:R-:W-:Y:S01]  /*1730*/  ULEA.HI UR4, UR4, UR5, URZ, 0x6 ;  /* 0x0000000504047291 */ /* 0x000fe2000f8f30ff */
[----:B------:R-:W1:Y:S03]  /*1740*/  LDCU UR41, c[0x0][0x374] ;  /* 0x00006e80ff2977ac */ /* 0x000e660008000800 */
[----:B------:R-:W-:-:S02]  /*1750*/  USHF.R.S32.HI UR44, URZ, 0x6, UR4 ;  /* 0x00000006ff2c7899 */ /* 0x000fc40008011404 */
[----:B------:R-:W-:Y:S02]  /*1760*/  UIADD3 UR4, UPT, UPT, UR6, -0x1, URZ ;  /* 0xffffffff06047890 */ /* 0x000fe4000fffe0ff */
[----:B------:R-:W-:Y:S02]  /*1770*/  UISETP.LT.U32.AND UP0, UPT, UR44, 0x2, UPT ;  /* 0x000000022c00788c */ /* 0x000fe4000bf01070 */
[----:B------:R-:W-:Y:S02]  /*1780*/  UISETP.GE.U32.AND UP2, UPT, UR4, -0x7f, UPT ;  /* 0xffffff810400788c */ /* 0x000fe4000bf46070 */
[----:B------:R-:W-:Y:S01]  /*1790*/  USEL UR43, UR44, 0x2, UP0 ;  /* 0x000000022c2b7887 */ /* 0x000fe20008000000 */
[----:B------:R-:W-:-:S03]  /*17a0*/  UMOV UR21, URZ ;  /* 0x000000ff00157c82 */ /* 0x000fc60008000000 */
[----:B------:R-:W-:Y:S02]  /*17b0*/  UIADD3 UR22, UPT, UPT, UR43, -0x1, URZ ;  /* 0xffffffff2b167890 */ /* 0x000fe4000fffe0ff */
[----:B------:R-:W-:-:S03]  /*17c0*/  UIADD3 UR46, UPT, UPT, UR44, -UR43, URZ ;  /* 0x8000002b2c2e7290 */ /* 0x000fc6000fffe0ff */
[----:B------:R-:W-:-:S04]  /*17d0*/  @UP2 UIADD3 UR22, UPT, UPT, UR43, URZ, URZ ;  /* 0x000000ff2b162290 */ /* 0x000fc8000fffe0ff */
[----:B-123--:R-:W-:-:S12]  /*17e0*/  UIADD3 UR22, UPT, UPT, UR22, 0x1, URZ ;  /* 0x0000000116167890 */ /* 0x00efd8000fffe0ff */
.L_x_42:
[----:B------:R-:W-:Y:S01]  /*17f0*/  UISETP.NE.AND UP0, UPT, UR52, URZ, UPT ;  /* 0x000000ff3400728c */ /* 0x000fe2000bf05270 */
[----:B-1----:R-:W1:Y:S08]  /*1800*/  S2UR UR52, SR_CgaCtaId ;  /* 0x00000000003479c3 */ /* 0x002e700000008800 */
[----:B------:R-:W-:Y:S05]  /*1810*/  BRA.U UP0, `(.L_x_23) ;  /* 0x0000000100347547 */ /* 0x000fea000b800000 */
[----:B------:R-:W2:Y:S01]  /*1820*/  S2R R0, SR_CgaCtaId ;  /* 0x0000000000007919 */ /* 0x000ea20000008800 */
[----:B------:R-:W-:Y:S02]  /*1830*/  MOV R3, 0x400 ;  /* 0x0000040000037802 */ /* 0x000fe40000000f00 */
[----:B------:R-:W-:Y:S02]  /*1840*/  SHF.L.U32 R2, R8, 0x1f, RZ ;  /* 0x0000001f08027819 */ /* 0x000fe400000006ff */
[----:B--2---:R-:W-:-:S05]  /*1850*/  LEA R0, R0, R3, 0x18 ;  /* 0x0000000300007211 */ /* 0x004fca00078ec0ff */
[----:B------:R-:W-:-:S04]  /*1860*/  IMAD R3, R9, 0x8, R0 ;  /* 0x0000000809037824 */ /* 0x000fc800078e0200 */
[----:B------:R-:W2:Y:S02]  /*1870*/  SYNCS.PHASECHK.TRANS64.TRYWAIT P0, [R3+URZ+0xe0], R2 ;  /* 0x0000e002030075a7 */ /* 0x000ea400080011ff */
[----:B--2---:R-:W-:Y:S05]  /*1880*/  @!P0 BRA `(.L_x_24) ;  /* 0x000000a0000c8947 */ /* 0x004fea0003800000 */
.L_x_172:
[----:B------:R-:W-:Y:S01]  /*1890*/  VIADD R9, R9, 0x1 ;  /* 0x0000000109097836 */ /* 0x000fe20000000000 */
[----:B------:R2:W-:Y:S04]  /*18a0*/  SYNCS.ARRIVE.TRANS64.A1T0 RZ, [R3+URZ+0xd0], RZ ;  /* 0x0000d0ff03ff79a7 */ /* 0x0005e800081000ff */
[----:B------:R-:W-:-:S04]  /*18b0*/  ISETP.NE.AND P0, PT, R9, 0x2, PT ;  /* 0x000000020900780c */ /* 0x000fc80003f05270 */
[----:B------:R-:W-:Y:S02]  /*18c0*/  SEL R9, R9, RZ, P0 ;  /* 0x000000ff09097207 */ /* 0x000fe40000000000 */
[----:B--2---:R-:W-:-:S04]  /*18d0*/  SEL R3, RZ, 0x1, P0 ;  /* 0x00000001ff037807 */ /* 0x004fc80000000000 */
[----:B------:R-:W-:-:S07]  /*18e0*/  LOP3.LUT R8, R8, R3, RZ, 0x3c, !PT ;  /* 0x0000000308087212 */ /* 0x000fce00078e3cff */
.L_x_23:
[----:B------:R-:W-:Y:S01]  /*18f0*/  UMOV UR13, 0x400 ;  /* 0x00000400000d7882 */ /* 0x000fe20000000000 */
[----:B------:R-:W-:Y:S01]  /*1900*/  SHF.L.U32 R0, R12, 0x1f, RZ ;  /* 0x0000001f0c007819 */ /* 0x000fe200000006ff */
[----:B-1----:R-:W-:Y:S02]  /*1910*/  ULEA UR13, UR52, UR13, 0x18 ;  /* 0x0000000d340d7291 */ /* 0x002fe4000f8ec0ff */
[----:B------:R-:W-:Y:S02]  /*1920*/  UISETP.GE.U32.AND UP0, UPT, UR48, 0x7f, UPT ;  /* 0x0000007f3000788c */ /* 0x000fe4000bf06070 */
[----:B------:R-:W-:Y:S02]  /*1930*/  ULEA UR4, UR21, UR13, 0x3 ;  /* 0x0000000d15047291 */ /* 0x000fe4000f8e18ff */
[----:B------:R-:W-:Y:S02]  /*1940*/  USHF.L.U32 UR19, UR20, 0x8, URZ ;  /* 0x0000000814137899 */ /* 0x000fe400080006ff */
[----:B------:R-:W-:Y:S01]  /*1950*/  ULEA UR35, UR16, UR47, 0x6 ;  /* 0x0000002f10237291 */ /* 0x000fe2000f8e30ff */
[----:B------:R-:W-:-:S04]  /*1960*/  UMOV UR14, URZ ;  /* 0x000000ff000e7c82 */ /* 0x000fc80008000000 */
[----:B------:R1:W2:Y:S01]  /*1970*/  SYNCS.PHASECHK.TRANS64.TRYWAIT P0, [UR4+0x10], R0 ;  /* 0x00001000ff0075a7 */ /* 0x0002a20008001104 */
[----:B------:R-:W-:Y:S06]  /*1980*/  BRA.U !UP0, `(.L_x_25) ;  /* 0x0000000108f07547 */ /* 0x000fec000b800000 */
[----:B------:R-:W-:Y:S01]  /*1990*/  UMOV UR15, URZ ;  /* 0x000000ff000f7c82 */ /* 0x000fe20008000000 */
[----:B------:R-:W-:-:S05]  /*19a0*/  UMOV UR4, UR21 ;  /* 0x0000001500047c82 */ /* 0x000fca0008000000 */
.L_x_31:
[----:B------:R-:W-:Y:S01]  /*19b0*/  ULEA UR33, UR4, UR13, 0x3 ;  /* 0x0000000d04217291 */ /* 0x000fe2000f8e18ff */
[----:B--2---:R-:W-:Y:S01]  /*19c0*/  @!P3 MOV R2, 0x14000 ;  /* 0x000140000002b802 */ /* 0x004fe20000000f00 */
[----:B--2-4-:R-:W-:Y:S10]  /*19d0*/  @P0 BRA `(.L_x_26) ;  /* 0x00000000000c0947 */ /* 0x014ff40003800000 */
[----:B------:R-:W-:-:S04]  /*19e0*/  SHF.L.U32 R3, R12, 0x1f, RZ ;  /* 0x0000001f0c037819 */ /* 0x000fc800000006ff */
[----:B------:R-:W2:Y:S02]  /*19f0*/  SYNCS.PHASECHK.TRANS64.TRYWAIT P0, [UR33+0x10], R3 ;  /* 0x00001003ff0075a7 */ /* 0x000ea40008001121 */
[----:B--2---:R-:W-:Y:S05]  /*1a00*/  @!P0 BRA `(.L_x_27) ;  /* 0x0000009c00c08947 */ /* 0x004fea0003800000 */
.L_x_26:
[----:B------:R2:W-:Y:S01]  /*1a10*/  @!P3 SYNCS.ARRIVE.TRANS64 RZ, [UR33], R2 ;  /* 0x00000002ffffb9a7 */ /* 0x0005e20008000021 */
[----:B------:R-:W-:-:S04]  /*1a20*/  ULOP3.LUT UR5, UR29, 0x2, URZ, 0xfc, !UPT ;  /* 0x000000021d057892 */ /* 0x000fc8000f8efcff */
[----:B------:R-:W-:-:S09]  /*1a30*/  UISETP.NE.AND UP0, UPT, UR5, 0x2, UPT ;  /* 0x000000020500788c */ /* 0x000fd2000bf05270 */
[----:B------:R-:W-:Y:S05]  /*1a40*/  BRA.U UP0, `(.L_x_28) ;  /* 0x0000000100047547 */ /* 0x000fea000b800000 */
[----:B------:R-:W-:Y:S05]  /*1a50*/  BPT.TRAP 0x1 ;  /* 0x000000040000795c */ /* 0x000fea0000300000 */
.L_x_28:
[----:B------:R-:W-:Y:S04]  /*1a60*/  BSSY.RECONVERGENT B0, `(.L_x_29) ;  /* 0x0000003000007945 */ /* 0x000fe80003800200 */
[----:B------:R-:W-:Y:S05]  /*1a70*/  @P2 BRA `(.L_x_30) ;  /* 0x0000000000042947 */ /* 0x000fea0003800000 */
[----:B------:R-:W-:Y:S05]  /*1a80*/  BPT.TRAP 0x1 ;  /* 0x000000040000795c */ /* 0x000fea0000300000 */
.L_x_30:
[----:B------:R-:W-:Y:S05]  /*1a90*/  BSYNC.RECONVERGENT B0 ;  /* 0x0000000000007941 */ /* 0x000fea0003800200 */
.L_x_29:
[----:B------:R-:W-:Y:S02]  /*1aa0*/  UIADD3 UR5, UPT, UPT, UR4, 0x1, URZ ;  /* 0x0000000104057890 */ /* 0x000fe4000fffe0ff */
[----:B------:R-:W-:Y:S02]  /*1ab0*/  ULEA UR24, UR4, UR23, 0xc ;  /* 0x0000001704187291 */ /* 0x000fe4000f8e60ff */
[----:B------:R-:W-:Y:S02]  /*1ac0*/  UISETP.NE.AND UP0, UPT, UR5, 0x2, UPT ;  /* 0x000000020500788c */ /* 0x000fe4000bf05270 */
[----:B------:R-:W-:Y:S02]  /*1ad0*/  ULEA UR8, UR4, UR13, 0x10 ;  /* 0x0000000d04087291 */ /* 0x000fe4000f8e80ff */
[----:B------:R-:W-:Y:S02]  /*1ae0*/  USEL UR6, URZ, 0x1, UP0 ;  /* 0x00000001ff067887 */ /* 0x000fe40008000000 */
[----:B------:R-:W-:-:S02]  /*1af0*/  USEL UR21, UR5, URZ, UP0 ;  /* 0x000000ff05157287 */ /* 0x000fc40008000000 */
[----:B------:R-:W-:Y:S02]  /*1b00*/  UIADD3 UR4, UP0, UPT, UR38, 0x180, URZ ;  /* 0x0000018026047890 */ /* 0x000fe4000ff1e0ff */
[----:B------:R-:W-:Y:S01]  /*1b10*/  ULEA UR5, UR21, UR13, 0x3 ;  /* 0x0000000d15057291 */ /* 0x000fe2000f8e18ff */
[----:B------:R-:W-:Y:S01]  /*1b20*/  LOP3.LUT R12, R12, UR6, RZ, 0x3c, !PT ;  /* 0x000000060c0c7c12 */ /* 0x000fe2000f8e3cff */
[----:B------:R-:W-:Y:S02]  /*1b30*/  USHF.L.U32 UR34, UR15, 0x6, URZ ;  /* 0x000000060f227899 */ /* 0x000fe400080006ff */
[----:B------:R-:W-:Y:S01]  /*1b40*/  UIADD3 UR6, UP1, UPT, UR38, 0x80, URZ ;  /* 0x0000008026067890 */ /* 0x000fe2000ff3e0ff */
[----:B-1----:R-:W-:Y:S01]  /*1b50*/  SHF.L.U32 R0, R12, 0x1f, RZ ;  /* 0x0000001f0c007819 */ /* 0x002fe200000006ff */
[----:B------:R-:W-:Y:S02]  /*1b60*/  ULEA UR24, UR24, UR13, 0x2 ;  /* 0x0000000d18187291 */ /* 0x000fe4000f8e10ff */
[----:B------:R-:W-:Y:S01]  /*1b70*/  UIADD3 UR15, UPT, UPT, UR15, 0x1, URZ ;  /* 0x000000010f0f7890 */ /* 0x000fe2000fffe0ff */
[----:B------:R3:W4:Y:S01]  /*1b80*/  SYNCS.PHASECHK.TRANS64.TRYWAIT P0, [UR5+0x10], R0 ;  /* 0x00001000ff0075a7 */ /* 0x0007220008001105 */
[----:B------:R-:W-:-:S02]  /*1b90*/  UIADD3.X UR5, UPT, UPT, URZ, UR39, URZ, UP0, !UPT ;  /* 0x00000027ff057290 */ /* 0x000fc400087fe4ff */
[----:B------:R-:W-:Y:S02]  /*1ba0*/  UIADD3.X UR7, UPT, UPT, URZ, UR39, URZ, UP1, !UPT ;  /* 0x00000027ff077290 */ /* 0x000fe40008ffe4ff */
[----:B------:R-:W-:Y:S02]  /*1bb0*/  UIADD3 UR32, UPT, UPT, UR24, 0x8800, URZ ;  /* 0x0000880018207890 */ /* 0x000fe4000fffe0ff */
[----:B------:R-:W-:Y:S02]  /*1bc0*/  UISETP.NE.AND UP0, UPT, UR15, UR22, UPT ;  /* 0x000000160f00728c */ /* 0x000fe4000bf05270 */
[----:B------:R-:W-:Y:S02]  /*1bd0*/  UIADD3 UR26, UPT, UPT, UR34, 0x20, URZ ;  /* 0x00000020221a7890 */ /* 0x000fe4000fffe0ff */
[----:B------:R-:W-:Y:S02]  /*1be0*/  UIADD3 UR24, UPT, UPT, UR24, 0xa800, URZ ;  /* 0x0000a80018187890 */ /* 0x000fe4000fffe0ff */
[----:B------:R-:W-:-:S02]  /*1bf0*/  UIADD3 UR16, UPT, UPT, UR8, 0x10800, URZ ;  /* 0x0001080008107890 */ /* 0x000fc4000fffe0ff */
[----:B------:R-:W-:Y:S01]  /*1c00*/  UIADD3 UR8, UPT, UPT, UR8, 0x18800, URZ ;  /* 0x0001880008087890 */ /* 0x000fe2000fffe0ff */
[----:B------:R-:W-:Y:S01]  /*1c10*/  UMOV UR10, 0x30000 ;  /* 0x00030000000a7882 */ /* 0x000fe20000000000 */
[----:B------:R-:W-:Y:S01]  /*1c20*/  UMOV UR30, 0x0 ;  /* 0x00000000001e7882 */ /* 0x000fe20000000000 */
[----:B------:R-:W-:Y:S01]  /*1c30*/  UMOV UR31, 0x10000000 ;  /* 0x10000000001f7882 */ /* 0x000fe20000000000 */
[----:B------:R-:W-:Y:S01]  /*1c40*/  UMOV UR25, UR33 ;  /* 0x0000002100197c82 */ /* 0x000fe20008000000 */
[----:B------:R-:W-:Y:S01]  /*1c50*/  UMOV UR27, UR35 ;  /* 0x00000023001b7c82 */ /* 0x000fe20008000000 */
[----:B------:R-:W-:Y:S01]  /*1c60*/  UMOV UR28, UR36 ;  /* 0x00000024001c7c82 */ /* 0x000fe20008000000 */
[----:B------:R-:W-:Y:S01]  /*1c70*/  UTMALDG.3D.MULTICAST [UR32], [UR6], UR10, desc[UR30] ;  /* 0x00001e20060073b4 */ /* 0x000fe2000801180a */
[----:B------:R-:W-:Y:S01]  /*1c80*/  UMOV UR17, UR33 ;  /* 0x0000002100117c82 */ /* 0x000fe20008000000 */
[----:B------:R-:W-:Y:S01]  /*1c90*/  UMOV UR20, UR36 ;  /* 0x0000002400147c82 */ /* 0x000fe20008000000 */
[----:B------:R-:W-:Y:S01]  /*1ca0*/  UMOV UR18, UR34 ;  /* 0x0000002200127c82 */ /* 0x000fe20008000000 */
[----:B------:R-:W-:Y:S01]  /*1cb0*/  UMOV UR11, UR19 ;  /* 0x00000013000b7c82 */ /* 0x000fe20008000000 */
[----:B------:R-:W-:Y:S01]  /*1cc0*/  UMOV UR12, UR36 ;  /* 0x00000024000c7c82 */ /* 0x000fe20008000000 */
[----:B------:R-:W-:Y:S01]  /*1cd0*/  UMOV UR9, UR33 ;  /* 0x0000002100097c82 */ /* 0x000fe20008000000 */
[----:B------:R-:W-:Y:S01]  /*1ce0*/  UMOV UR14, UR22 ;  /* 0x00000016000e7c82 */ /* 0x000fe20008000000 */
[----:B------:R1:W-:Y:S01]  /*1cf0*/  UTMALDG.3D.MULTICAST [UR24], [UR6], UR10, desc[UR30] ;  /* 0x00001e18060073b4 */ /* 0x0003e2000801180a */
[----:B------:R-:W-:Y:S01]  /*1d00*/  UTMALDG.3D [UR16], [UR4], desc[UR30] ;  /* 0x00001e10040075b4 */ /* 0x000fe20008011000 */
[----:B-1----:R-:W-:-:S02]  /*1d10*/  UMOV UR10, UR26 ;  /* 0x0000001a000a7c82 */ /* 0x002fc40008000000 */
[----:B------:R1:W-:Y:S02]  /*1d20*/  UTMALDG.3D [UR8], [UR4], desc[UR30] ;  /* 0x00001e08040075b4 */ /* 0x0003e40008011000 */
[----:B-1----:R-:W-:Y:S01]  /*1d30*/  UMOV UR4, UR21 ;  /* 0x0000001500047c82 */ /* 0x002fe20008000000 */
[----:B---3--:R-:W-:Y:S05]  /*1d40*/  BRA.U UP0, `(.L_x_31) ;  /* 0xfffffffd00187547 */ /* 0x008fea000b83ffff */
.L_x_25:
[----:B------:R-:W-:Y:S01]  /*1d50*/  ULEA UR4, UR21, UR13, 0x3 ;  /* 0x0000000d15047291 */ /* 0x000fe2000f8e18ff */
[----:B-1----:R-:W-:Y:S01]  /*1d60*/  SHF.L.U32 R0, R12, 0x1f, RZ ;  /* 0x0000001f0c007819 */ /* 0x002fe200000006ff */
[----:B------:R-:W-:Y:S01]  /*1d70*/  @!P1 SYNCS.ARRIVE.TRANS64.A1T0 RZ, [UR13+0x68], RZ ;  /* 0x000068ffffff99a7 */ /* 0x000fe2000810000d */
[----:B------:R-:W-:-:S06]  /*1d80*/  UISETP.GT.AND UP0, UPT, UR44, UR43, UPT ;  /* 0x0000002b2c00728c */ /* 0x000fcc000bf04270 */
[----:B--2-4-:R1:W2:Y:S03]  /*1d90*/  SYNCS.PHASECHK.TRANS64.TRYWAIT P0, [UR4+0x10], R0 ;  /* 0x00001000ff0075a7 */ /* 0x0142a60008001104 */
[----:B------:R-:W-:Y:S05]  /*1da0*/  BRA.U !UP0, `(.L_x_32) ;  /* 0x0000000108ec7547 */ /* 0x000fea000b800000 */
[----:B------:R-:W-:Y:S01]  /*1db0*/  UIADD3 UR15, UPT, UPT, UR46, UR14, URZ ;  /* 0x0000000e2e0f7290 */ /* 0x000fe2000fffe0ff */
[----:B------:R-:W-:-:S11]  /*1dc0*/  UMOV UR4, UR21 ;  /* 0x0000001500047c82 */ /* 0x000fd60008000000 */
.L_x_38:
[----:B------:R-:W-:Y:S01]  /*1dd0*/  ULEA UR33, UR4, UR13, 0x3 ;  /* 0x0000000d04217291 */ /* 0x000fe2000f8e18ff */
[----:B--2---:R-:W-:Y:S01]  /*1de0*/  @!P3 MOV R2, 0x14000 ;  /* 0x000140000002b802 */ /* 0x004fe20000000f00 */
[----:B--2-4-:R-:W-:Y:S10]  /*1df0*/  @P0 BRA `(.L_x_33) ;  /* 0x00000000000c0947 */ /* 0x014ff40003800000 */
[----:B------:R-:W-:-:S04]  /*1e00*/  SHF.L.U32 R3, R12, 0x1f, RZ ;  /* 0x0000001f0c037819 */ /* 0x000fc800000006ff */
[----:B------:R-:W2:Y:S02]  /*1e10*/  SYNCS.PHASECHK.TRANS64.TRYWAIT P0, [UR33+0x10], R3 ;  /* 0x00001003ff0075a7 */ /* 0x000ea40008001121 */
[----:B--2---:R-:W-:Y:S05]  /*1e20*/  @!P0 BRA `(.L_x_34) ;  /* 0x0000009800d08947 */ /* 0x004fea0003800000 */
.L_x_33:
[----:B------:R2:W-:Y:S01]  /*1e30*/  @!P3 SYNCS.ARRIVE.TRANS64 RZ, [UR33], R2 ;  /* 0x00000002ffffb9a7 */ /* 0x0005e20008000021 */
[----:B------:R-:W-:-:S04]  /*1e40*/  ULOP3.LUT UR5, UR29, 0x2, URZ, 0xfc, !UPT ;  /* 0x000000021d057892 */ /* 0x000fc8000f8efcff */
[----:B------:R-:W-:-:S09]  /*1e50*/  UISETP.NE.AND UP0, UPT, UR5, 0x2, UPT ;  /* 0x000000020500788c */ /* 0x000fd2000bf05270 */
[----:B------:R-:W-:Y:S05]  /*1e60*/  BRA.U UP0, `(.L_x_35) ;  /* 0x0000000100047547 */ /* 0x000fea000b800000 */
[----:B------:R-:W-:Y:S05]  /*1e70*/  BPT.TRAP 0x1 ;  /* 0x000000040000795c */ /* 0x000fea0000300000 */
.L_x_35:
[----:B------:R-:W-:Y:S04]  /*1e80*/  BSSY.RECONVERGENT B0, `(.L_x_36) ;  /* 0x0000003000007945 */ /* 0x000fe80003800200 */
[----:B------:R-:W-:Y:S05]  /*1e90*/  @P2 BRA `(.L_x_37) ;  /* 0x0000000000042947 */ /* 0x000fea0003800000 */
[----:B------:R-:W-:Y:S05]  /*1ea0*/  BPT.TRAP 0x1 ;  /* 0x000000040000795c */ /* 0x000fea0000300000 */
.L_x_37:
[----:B------:R-:W-:Y:S05]  /*1eb0*/  BSYNC.RECONVERGENT B0 ;  /* 0x0000000000007941 */ /* 0x000fea0003800200 */
.L_x_36:
        /* <DEDUP_REMOVED lines=42> */
.L_x_32:
[C---:B------:R-:W-:Y:S01]  /*2160*/  LEA R3, R11.reuse, UR13, 0x3 ;  /* 0x0000000d0b037c11 */ /* 0x040fe2000f8e18ff */
[----:B------:R-:W-:Y:S01]  /*2170*/  NOP ;  /* 0x0000000000007918 */ /* 0x000fe20000000000 */
[----:B-1----:R-:W-:Y:S02]  /*2180*/  SHF.L.U32 R0, R10, 0x1f, RZ ;  /* 0x0000001f0a007819 */ /* 0x002fe400000006ff */
[----:B------:R-:W-:Y:S02]  /*2190*/  LEA R5, R11, UR13, 0x4 ;  /* 0x0000000d0b057c11 */ /* 0x000fe4000f8e20ff */
[----:B--2-4-:R-:W1:Y:S02]  /*21a0*/  SYNCS.PHASECHK.TRANS64.TRYWAIT P0, [R3+URZ+0x70], R0 ;  /* 0x00007000030075a7 */ /* 0x014e6400080011ff */
[----:B-1----:R-:W-:Y:S05]  /*21b0*/  @!P0 BRA `(.L_x_39) ;  /* 0x0000009800048947 */ /* 0x002fea0003800000 */
.L_x_175:
[----:B------:R-:W2:Y:S01]  /*21c0*/  LDS.128 R4, [R5+0x100] ;  /* 0x0001000005047984 */ /* 0x000ea20000000c00 */
[----:B------:R-:W-:Y:S01]  /*21d0*/  UISETP.GE.AND UP0, UPT, UR45, 0x1, UPT ;  /* 0x000000012d00788c */ /* 0x000fe2000bf06270 */
[----:B------:R-:W-:Y:S01]  /*21e0*/  @!PT LDS RZ, [RZ] ;  /* 0x00000000fffff984 */ /* 0x000fe20000000800 */
[----:B------:R-:W-:Y:S01]  /*21f0*/  @!PT LDS RZ, [RZ] ;  /* 0x00000000fffff984 */ /* 0x000fe20000000800 */
[----:B------:R-:W-:Y:S01]  /*2200*/  @!PT LDS RZ, [RZ] ;  /* 0x00000000fffff984 */ /* 0x000fe20000000800 */
[----:B------:R-:W-:Y:S01]  /*2210*/  @!PT LDS RZ, [RZ] ;  /* 0x00000000fffff984 */ /* 0x000fe20000000800 */
[----:B------:R3:W-:Y:S06]  /*2220*/  MEMBAR.ALL.CTA ;  /* 0x0000000000007992 */ /* 0x0007ec0000008000 */
[----:B---3--:R-:W3:Y:S01]  /*2230*/  FENCE.VIEW.ASYNC.S ;  /* 0x00000000000073c6 */ /* 0x008ee20000000000 */
[----:B--2---:R-:W-:-:S13]  /*2240*/  LOP3.LUT P0, RZ, R6, 0x1, RZ, 0xc0, !PT ;  /* 0x0000000106ff7812 */ /* 0x004fda000780c0ff */
[----:B---3--:R-:W-:Y:S01]  /*2250*/  VOTEU.ANY UP1, P0 ;  /* 0x0000000000ff7886 */ /* 0x008fe20000020100 */
[----:B------:R-:W-:-:S13]  /*2260*/  PLOP3.LUT P0, PT, PT, PT, UP1, 0x80, 0x8 ;  /* 0x000000000008781c */ /* 0x000fda0003f0f018 */
[----:B-1----:R-:W-:Y:S02]  /*2270*/  @P0 LOP3.LUT R0, R5, 0xffff, RZ, 0xc0, !PT ;  /* 0x0000ffff05000812 */ /* 0x002fe400078ec0ff */
[----:B------:R-:W-:Y:S02]  /*2280*/  @P0 MOV R2, R4 ;  /* 0x0000000400020202 */ /* 0x000fe40000000f00 */
[----:B------:R-:W-:Y:S01]  /*2290*/  @P0 R2UR UR5, R0 ;  /* 0x00000000000502ca */ /* 0x000fe200000e0000 */
[----:B------:R-:W-:Y:S01]  /*22a0*/  VIADD R0, R3, 0x80 ;  /* 0x0000008003007836 */ /* 0x000fe20000000000 */
[----:B------:R-:W-:Y:S02]  /*22b0*/  @P0 SHF.R.U32.HI R4, RZ, 0x10, R5 ;  /* 0x00000010ff040819 */ /* 0x000fe40000011605 */
[----:B------:R-:W-:Y:S02]  /*22c0*/  @P0 R2UR UR6, R2 ;  /* 0x00000000020602ca */ /* 0x000fe400000e0000 */
[----:B------:R-:W-:-:S02]  /*22d0*/  PRMT R0, RZ, 0x654, R0 ;  /* 0x00000654ff007816 */ /* 0x000fc40000000000 */
[----:B------:R-:W-:Y:S02]  /*22e0*/  @P0 R2UR UR4, R4 ;  /* 0x00000000040402ca */ /* 0x000fe400000e0000 */
[----:B------:R1:W-:Y:S03]  /*22f0*/  SYNCS.ARRIVE.TRANS64.RED.A1T0 RZ, [R0+URZ], RZ ;  /* 0x000000ff00ff79a7 */ /* 0x0003e600081004ff */
[----:B------:R-:W-:-:S04]  /*2300*/  @UP1 UMOV UR37, UR5 ;  /* 0x0000000500251c82 */ /* 0x000fc80008000000 */
[----:B------:R-:W-:-:S04]  /*2310*/  @UP1 UMOV UR40, UR6 ;  /* 0x0000000600281c82 */ /* 0x000fc80008000000 */
[----:B------:R-:W-:Y:S01]  /*2320*/  @UP1 UMOV UR36, UR4 ;  /* 0x0000000400241c82 */ /* 0x000fe20008000000 */
[----:B------:R-:W-:Y:S05]  /*2330*/  BRA.U !UP0, `(.L_x_40) ;  /* 0x0000000108d47547 */ /* 0x000fea000b800000 */
[----:B------:R-:W2:Y:S01]  /*2340*/  LDCU.128 UR16, c[0x0][0xb10] ;  /* 0x00016200ff1077ac */ /* 0x000ea20008000c00 */
[----:B------:R-:W3:Y:S01]  /*2350*/  LDCU UR12, c[0x0][0xb20] ;  /* 0x00016400ff0c77ac */ /* 0x000ee20008000800 */
[----:B------:R-:W4:Y:S01]  /*2360*/  LDCU UR20, c[0x0][0xb0c] ;  /* 0x00016180ff1477ac */ /* 0x000f220008000800 */
[----:B------:R-:W1:Y:S01]  /*2370*/  LDCU.64 UR8, c[0x0][0xb28] ;  /* 0x00016500ff0877ac */ /* 0x000e620008000a00 */
[----:B------:R-:W-:Y:S02]  /*2380*/  UISETP.NE.AND UP3, UPT, UR45, 0x1, UPT ;  /* 0x000000012d00788c */ /* 0x000fe4000bf65270 */
[----:B--2---:R-:W-:Y:S02]  /*2390*/  UIMAD.WIDE.U32 UR6, UR41, UR19, URZ ;  /* 0x00000013290672a5 */ /* 0x004fe4000f8e00ff */
[----:B------:R-:W-:Y:S02]  /*23a0*/  UIMAD.WIDE.U32 UR4, UR42, UR16, URZ ;  /* 0x000000102a0472a5 */ /* 0x000fe4000f8e00ff */
[----:B------:R-:W-:-:S02]  /*23b0*/  UISETP.NE.AND UP0, UPT, UR18, 0x1, UPT ;  /* 0x000000011200788c */ /* 0x000fc4000bf05270 */
[----:B------:R-:W-:Y:S01]  /*23c0*/  UIMAD.WIDE.U32 UR24, UR37, UR19, URZ ;  /* 0x00000013251872a5 */ /* 0x000fe2000f8e00ff */
[----:B------:R-:W-:Y:S02]  /*23d0*/  UMOV UR6, UR7 ;  /* 0x0000000700067c82 */ /* 0x000fe40008000000 */
[----:B------:R-:W-:Y:S01]  /*23e0*/  UMOV UR4, UR5 ;  /* 0x0000000500047c82 */ /* 0x000fe20008000000 */
[----:B---3--:R-:W-:Y:S02]  /*23f0*/  USHF.R.U32.HI UR6, URZ, UR12, UR6 ;  /* 0x0000000cff067299 */ /* 0x008fe40008011606 */
[----:B----4-:R-:W-:Y:S02]  /*2400*/  UISETP.NE.AND UP2, UPT, UR20, 0x1, UPT ;  /* 0x000000011400788c */ /* 0x010fe4000bf45270 */
[----:B------:R-:W-:Y:S02]  /*2410*/  USHF.R.U32.HI UR4, URZ, UR17, UR4 ;  /* 0x00000011ff047299 */ /* 0x000fe40008011604 */
[----:B------:R-:W-:-:S02]  /*2420*/  USEL UR5, UR41, UR6, !UP0 ;  /* 0x0000000629057287 */ /* 0x000fc4000c000000 */
[----:B------:R-:W-:Y:S02]  /*2430*/  USEL UR6, UR42, UR4, !UP2 ;  /* 0x000000042a067287 */ /* 0x000fe4000d000000 */
[----:B-1----:R-:W-:Y:S01]  /*2440*/  UIMAD.WIDE.U32 UR10, UR5, UR8, URZ ;  /* 0x00000008050a72a5 */ /* 0x002fe2000f8e00ff */
[----:B------:R-:W-:Y:S01]  /*2450*/  UMOV UR4, UR25 ;  /* 0x0000001900047c82 */ /* 0x000fe20008000000 */
[----:B------:R-:W-:Y:S02]  /*2460*/  UIMAD.WIDE.U32 UR14, UR40, UR16, URZ ;  /* 0x00000010280e72a5 */ /* 0x000fe4000f8e00ff */
[----:B------:R-:W-:-:S03]  /*2470*/  UIMAD.WIDE.U32 UR24, UR6, UR8, URZ ;  /* 0x00000008061872a5 */ /* 0x000fc6000f8e00ff */
[----:B------:R-:W-:Y:S01]  /*2480*/  UMOV UR10, UR11 ;  /* 0x0000000b000a7c82 */ /* 0x000fe20008000000 */
[----:B------:R-:W-:Y:S02]  /*2490*/  USHF.R.U32.HI UR4, URZ, UR12, UR4 ;  /* 0x0000000cff047299 */ /* 0x000fe40008011604 */
[----:B------:R-:W-:Y:S01]  /*24a0*/  @UP3 USHF.R.U32.HI UR5, URZ, UR9, UR10 ;  /* 0x00000009ff053299 */ /* 0x000fe2000801160a */
[----:B------:R-:W-:Y:S01]  /*24b0*/  UMOV UR14, UR15 ;  /* 0x0000000f000e7c82 */ /* 0x000fe20008000000 */
[----:B------:R-:W-:Y:S01]  /*24c0*/  UMOV UR24, UR25 ;  /* 0x0000001900187c82 */ /* 0x000fe20008000000 */
[----:B------:R-:W-:Y:S02]  /*24d0*/  USHF.R.U32.HI UR17, URZ, UR17, UR14 ;  /* 0x00000011ff117299 */ /* 0x000fe4000801160e */
[----:B------:R-:W-:Y:S02]  /*24e0*/  USEL UR4, UR37, UR4, !UP0 ;  /* 0x0000000425047287 */ /* 0x000fe4000c000000 */
[----:B------:R-:W-:-:S02]  /*24f0*/  @UP3 USHF.R.U32.HI UR6, URZ, UR9, UR24 ;  /* 0x00000009ff063299 */ /* 0x000fc40008011618 */
[----:B------:R-:W-:Y:S02]  /*2500*/  UIMAD UR7, UR45, UR5, URZ ;  /* 0x000000052d0772a4 */ /* 0x000fe4000f8e02ff */
[----:B------:R-:W-:Y:S02]  /*2510*/  USEL UR5, UR40, UR17, !UP2 ;  /* 0x0000001128057287 */ /* 0x000fe4000d000000 */
[----:B------:R-:W-:Y:S02]  /*2520*/  UIMAD UR10, UR45, UR6, URZ ;  /* 0x000000062d0a72a4 */ /* 0x000fe4000f8e02ff */
[----:B------:R-:W-:Y:S02]  /*2530*/  UISETP.GE.AND UP0, UPT, UR4, UR7, UPT ;  /* 0x000000070400728c */ /* 0x000fe4000bf06270 */
[----:B------:R-:W-:Y:S02]  /*2540*/  UIMAD.WIDE.U32 UR14, UR4, UR8, URZ ;  /* 0x00000008040e72a5 */ /* 0x000fe4000f8e00ff */
[----:B------:R-:W-:-:S02]  /*2550*/  UISETP.GE.OR UP0, UPT, UR5, UR10, UP0 ;  /* 0x0000000a0500728c */ /* 0x000fc40008706670 */
        /* <DEDUP_REMOVED lines=19> */
.L_x_40:
[----:B------:R-:W2:Y:S02]  /*2690*/  LDCU UR4, c[0x0][0xb30] ;  /* 0x00016600ff0477ac */ /* 0x000ea40008000800 */
[----:B--2---:R-:W-:-:S09]  /*26a0*/  UISETP.NE.AND UP0, UPT, UR4, 0x1, UPT ;  /* 0x000000010400788c */ /* 0x004fd2000bf05270 */
[----:B------:R-:W-:Y:S05]  /*26b0*/  BRA.U UP0, `(.L_x_41) ;  /* 0x0000000100447547 */ /* 0x000fea000b800000 */
[----:B------:R-:W2:Y:S01]  /*26c0*/  LDCU.128 UR8, c[0x0][0xb10] ;  /* 0x00016200ff0877ac */ /* 0x000ea20008000c00 */
[----:B------:R-:W3:Y:S01]  /*26d0*/  LDCU UR12, c[0x0][0xb0c] ;  /* 0x00016180ff0c77ac */ /* 0x000ee20008000800 */
[----:B------:R-:W4:Y:S01]  /*26e0*/  LDCU UR14, c[0x0][0xb20] ;  /* 0x00016400ff0e77ac */ /* 0x000f220008000800 */
[----:B--2---:R-:W-:Y:S02]  /*26f0*/  UIMAD.WIDE.U32 UR6, UR40, UR8, URZ ;  /* 0x00000008280672a5 */ /* 0x004fe4000f8e00ff */
[----:B------:R-:W-:Y:S02]  /*2700*/  UIMAD.WIDE.U32 UR4, UR37, UR11, URZ ;  /* 0x0000000b250472a5 */ /* 0x000fe4000f8e00ff */
[----:B---3--:R-:W-:Y:S02]  /*2710*/  UISETP.NE.AND UP2, UPT, UR12, 0x1, UPT ;  /* 0x000000010c00788c */ /* 0x008fe4000bf45270 */
[----:B------:R-:W-:Y:S01]  /*2720*/  UISETP.NE.AND UP0, UPT, UR10, 0x1, UPT ;  /* 0x000000010a00788c */ /* 0x000fe2000bf05270 */
[----:B------:R-:W-:-:S02]  /*2730*/  UMOV UR6, UR7 ;  /* 0x0000000700067c82 */ /* 0x000fc40008000000 */
[----:B------:R-:W-:Y:S01]  /*2740*/  UMOV UR4, UR5 ;  /* 0x0000000500047c82 */ /* 0x000fe20008000000 */
[----:B------:R-:W-:Y:S02]  /*2750*/  USHF.R.U32.HI UR9, URZ, UR9, UR6 ;  /* 0x00000009ff097299 */ /* 0x000fe40008011606 */
[----:B----4-:R-:W-:Y:S02]  /*2760*/  USHF.R.U32.HI UR4, URZ, UR14, UR4 ;  /* 0x0000000eff047299 */ /* 0x010fe40008011604 */
[----:B------:R-:W-:Y:S02]  /*2770*/  USEL UR5, UR40, UR9, !UP2 ;  /* 0x0000000928057287 */ /* 0x000fe4000d000000 */
[----:B------:R-:W-:-:S04]  /*2780*/  USEL UR4, UR37, UR4, !UP0 ;  /* 0x0000000425047287 */ /* 0x000fc8000c000000 */
[----:B------:R-:W-:Y:S02]  /*2790*/  UIADD3 UR6, UPT, UPT, UR5, -UR4, URZ ;  /* 0x8000000405067290 */ /* 0x000fe4000fffe0ff */
[----:B------:R-:W-:Y:S02]  /*27a0*/  UIADD3 UR4, UPT, UPT, -UR5, UR4, URZ ;  /* 0x0000000405047290 */ /* 0x000fe4000fffe1ff */
[----:B------:R-:W-:Y:S02]  /*27b0*/  UIMAD UR37, UR6, UR10, UR37 ;  /* 0x0000000a062572a4 */ /* 0x000fe4000f8e0225 */
[----:B------:R-:W-:-:S12]  /*27c0*/  UIMAD UR40, UR4, UR12, UR40 ;  /* 0x0000000c042872a4 */ /* 0x000fd8000f8e0228 */
.L_x_41:
[----:B------:R-:W-:Y:S01]  /*27d0*/  VIADD R11, R11, 0x1 ;  /* 0x000000010b0b7836 */ /* 0x000fe20000000000 */
[----:B------:R-:W-:Y:S02]  /*27e0*/  R2UR UR5, R60 ;  /* 0x000000003c0572ca */ /* 0x000fe400000e0000 */
[----:B------:R-:W-:Y:S02]  /*27f0*/  R2UR UR4, R59 ;  /* 0x000000003b0472ca */ /* 0x000fe400000e0000 */
[C---:B------:R-:W-:Y:S02]  /*2800*/  ISETP.NE.AND P0, PT, R11.reuse, 0x2, PT ;  /* 0x000000020b00780c */ /* 0x040fe40003f05270 */
[----:B------:R-:W-:Y:S02]  /*2810*/  PLOP3.LUT P1, PT, PT, PT, PT, 0x80, 0x8 ;  /* 0x000000000008781c */ /* 0x000fe40003f2f070 */
[----:B------:R-:W-:Y:S02]  /*2820*/  SEL R3, RZ, 0x1, P0 ;  /* 0x00000001ff037807 */ /* 0x000fe40000000000 */
[----:B------:R-:W-:-:S02]  /*2830*/  SEL R11, R11, RZ, P0 ;  /* 0x000000ff0b0b7207 */ /* 0x000fc40000000000 */
[----:B------:R-:W-:Y:S01]  /*2840*/  LOP3.LUT R10, R10, R3, RZ, 0x3c, !PT ;  /* 0x000000030a0a7212 */ /* 0x000fe200078e3cff */
[----:B------:R-:W-:Y:S02]  /*2850*/  UIADD3 UR16, UPT, UPT, UR40, UR5, URZ ;  /* 0x0000000528107290 */ /* 0x000fe4000fffe0ff */
[----:B------:R-:W-:Y:S01]  /*2860*/  UIADD3 UR20, UPT, UPT, UR37, UR4, URZ ;  /* 0x0000000425147290 */ /* 0x000fe2000fffe0ff */
[----:B------:R-:W-:Y:S11]  /*2870*/  BRA.U UP1, `(.L_x_42) ;  /* 0xffffffed01dc7547 */ /* 0x000ff6000b83ffff */
[----:B------:R-:W-:Y:S01]  /*2880*/  UIADD3 UR13, UPT, UPT, UR13, 0x10, URZ ;  /* 0x000000100d0d7890 */ /* 0x000fe2000fffe0ff */
[----:B------:R-:W-:-:S03]  /*2890*/  SHF.L.U32 R3, R12, 0x1f, RZ ;  /* 0x0000001f0c037819 */ /* 0x000fc600000006ff */
[----:B------:R-:W-:-:S09]  /*28a0*/  ULEA UR4, UR21, UR13, 0x3 ;  /* 0x0000000d15047291 */ /* 0x000fd2000f8e18ff */
[----:B------:R-:W2:Y:S02]  /*28b0*/  SYNCS.PHASECHK.TRANS64.TRYWAIT P0, [UR4], R3 ;  /* 0x00000003ff0075a7 */ /* 0x000ea40008001104 */
[----:B--2---:R-:W-:Y:S05]  /*28c0*/  @!P0 BRA `(.L_x_43) ;  /* 0x0000009000548947 */ /* 0x004fea0003800000 */
.L_x_177:
[----:B------:R-:W-:-:S04]  /*28d0*/  UIADD3 UR4, UPT, UPT, UR21, 0x1, URZ ;  /* 0x0000000115047890 */ /* 0x000fc8000fffe0ff */
[----:B------:R-:W-:-:S04]  /*28e0*/  UISETP.NE.AND UP0, UPT, UR4, 0x2, UPT ;  /* 0x000000020400788c */ /* 0x000fc8000bf05270 */
[----:B------:R-:W-:Y:S02]  /*28f0*/  USEL UR5, URZ, 0x1, UP0 ;  /* 0x00000001ff057887 */ /* 0x000fe40008000000 */
[----:B------:R-:W-:-:S04]  /*2900*/  USEL UR4, UR4, URZ, UP0 ;  /* 0x000000ff04047287 */ /* 0x000fc80008000000 */
[----:B------:R-:W-:Y:S01]  /*2910*/  ULEA UR4, UR4, UR13, 0x3 ;  /* 0x0000000d04047291 */ /* 0x000fe2000f8e18ff */
[----:B-1----:R-:W-:-:S04]  /*2920*/  LOP3.LUT R3, R12, UR5, RZ, 0x3c, !PT ;  /* 0x000000050c037c12 */ /* 0x002fc8000f8e3cff */
[----:B------:R-:W-:Y:S01]  /*2930*/  SHF.L.U32 R3, R3, 0x1f, RZ ;  /* 0x0000001f03037819 */ /* 0x000fe200000006ff */
[----:B------:R-:W-:-:S07]  /*2940*/  IMAD.U32 R0, RZ, RZ, UR4 ;  /* 0x00000004ff007e24 */ /* 0x000fce000f8e00ff */
.L_x_44:
[----:B-1----:R1:W2:Y:S02]  /*2950*/  SYNCS.PHASECHK.TRANS64.TRYWAIT P0, [R0+URZ], R3 ;  /* 0x00000003000075a7 */ /* 0x0022a400080011ff */
[----:B--2---:R-:W-:Y:S05]  /*2960*/  @!P0 NANOSLEEP.SYNCS 0x989680 ;  /* 0x009896800000895d */ /* 0x004fea0003900000 */
[----:B------:R-:W2:Y:S02]  /*2970*/  @!P0 SYNCS.PHASECHK.TRANS64 P0, [R0+URZ], R3 ;  /* 0x00000003000085a7 */ /* 0x000ea400080010ff */
[----:B--2---:R-:W-:Y:S05]  /*2980*/  @P0 EXIT ;  /* 0x000000000000094d */ /* 0x004fea0003800000 */
[----:B------:R-:W-:Y:S05]  /*2990*/  BRA `(.L_x_44) ;  /* 0xfffffffc00ec7947 */ /* 0x000fea000383ffff */
.L_x_22:
[----:B------:R-:W-:-:S04]  /*29a0*/  UISETP.NE.AND UP0, UPT, UR52, URZ, UPT ;  /* 0x000000ff3400728c */ /* 0x000fc8000bf05270 */
[----:B------:R-:W-:-:S09]  /*29b0*/  UISETP.NE.OR UP0, UPT, UR17, 0x1, UP0 ;  /* 0x000000011100788c */ /* 0x000fd20008705670 */
[----:B------:R-:W-:Y:S05]  /*29c0*/  BRA.U UP0, `(.L_x_45) ;  /* 0x0000000500487547 */ /* 0x000fea000b800000 */
[----:B------:R-:W-:Y:S01]  /*29d0*/  ISETP.GE.U32.AND P2, PT, R0, 0x2, PT ;  /* 0x000000020000780c */ /* 0x000fe20003f46070 */
[----:B------:R-:W-:Y:S01]  /*29e0*/  IMAD.MOV.U32 R12, RZ, RZ, 0x1 ;  /* 0x00000001ff0c7424 */ /* 0x000fe200078e00ff */
[----:B------:R-:W-:Y:S02]  /*29f0*/  CS2R R10, SRZ ;  /* 0x00000000000a7805 */ /* 0x000fe4000001ff00 */
[----:B------:R-:W-:Y:S01]  /*2a00*/  CS2R R8, SRZ ;  /* 0x0000000000087805 */ /* 0x000fe2000001ff00 */
[----:B------:R-:W-:Y:S01]  /*2a10*/  UMOV UR6, 0x400 ;  /* 0x0000040000067882 */ /* 0x000fe20000000000 */
[----:B------:R-:W-:Y:S01]  /*2a20*/  UMOV UR5, URZ ;  /* 0x000000ff00057c82 */ /* 0x000fe20008000000 */
[----:B------:R-:W-:-:S12]  /*2a30*/  ULEA UR6, UR52, UR6, 0x18 ;  /* 0x0000000634067291 */ /* 0x000fd8000f8ec0ff */
.L_x_49:
[----:B------:R-:W-:Y:S02]  /*2a40*/  LEA R2, R8, UR6, 0x3 ;  /* 0x0000000608027c11 */ /* 0x000fe4000f8e18ff */
[----:B------:R-:W-:-:S03]  /*2a50*/  SHF.L.U32 R5, R9, 0x1f, RZ ;  /* 0x0000001f09057819 */ /* 0x000fc600000006ff */
[----:B------:R-:W-:Y:S01]  /*2a60*/  VIADD R4, R2, 0xe0 ;  /* 0x000000e002047836 */ /* 0x000fe20000000000 */
[----:B------:R-:W1:Y:S02]  /*2a70*/  SYNCS.PHASECHK.TRANS64.TRYWAIT P0, [R2+URZ+0xd0], R5 ;  /* 0x0000d005020075a7 */ /* 0x000e6400080011ff */
[----:B-1----:R-:W-:Y:S05]  /*2a80*/  @!P0 BRA `(.L_x_46) ;  /* 0x0000008c00fc8947 */ /* 0x002fea0003800000 */
.L_x_178:
[----:B------:R-:W-:Y:S01]  /*2a90*/  ULEA UR4, UR5, UR6, 0x3 ;  /* 0x0000000605047291 */ /* 0x000fe2000f8e18ff */
[----:B------:R-:W-:Y:S02]  /*2aa0*/  PRMT R4, RZ, 0x654, R4 ;  /* 0x00000654ff047816 */ /* 0x000fe40000000004 */
[----:B-1----:R-:W-:Y:S01]  /*2ab0*/  SHF.L.U32 R5, R12, 0x1f, RZ ;  /* 0x0000001f0c057819 */ /* 0x002fe200000006ff */
[----:B------:R-:W-:Y:S01]  /*2ac0*/  UIADD3 UR7, UPT, UPT, UR4, 0x70, URZ ;  /* 0x0000007004077890 */ /* 0x000fe2000fffe0ff */
[----:B------:R1:W-:Y:S05]  /*2ad0*/  SYNCS.ARRIVE.TRANS64.RED.A1T0 RZ, [R4+URZ], RZ ;  /* 0x000000ff04ff79a7 */ /* 0x0003ea00081004ff */
[----:B------:R-:W-:Y:S01]  /*2ae0*/  IMAD.U32 R7, RZ, RZ, UR7 ;  /* 0x00000007ff077e24 */ /* 0x000fe2000f8e00ff */
[----:B------:R-:W2:Y:S04]  /*2af0*/  SYNCS.PHASECHK.TRANS64.TRYWAIT P0, [UR4+0x80], R5 ;  /* 0x00008005ff0075a7 */ /* 0x000ea80008001104 */
[----:B------:R-:W-:Y:S01]  /*2b00*/  PRMT R6, R0, 0x654, R7 ;  /* 0x0000065400067816 */ /* 0x000fe20000000007 */
[----:B-1----:R-:W-:Y:S01]  /*2b10*/  @!P2 IMAD.MOV.U32 R4, RZ, RZ, 0x10 ;  /* 0x00000010ff04a424 */ /* 0x002fe200078e00ff */
[----:B--2---:R-:W-:Y:S06]  /*2b20*/  @!P0 BRA `(.L_x_47) ;  /* 0x0000008c00e88947 */ /* 0x004fec0003800000 */
.L_x_180:
[----:B------:R-:W-:Y:S01]  /*2b30*/  ULEA UR8, UR5, UR6, 0x4 ;  /* 0x0000000605087291 */ /* 0x000fe2000f8e20ff */
[----:B------:R-:W-:Y:S01]  /*2b40*/  SEL R3, R6, R3, !P2 ;  /* 0x0000000306037207 */ /* 0x000fe20005000000 */
[----:B------:R-:W-:Y:S01]  /*2b50*/  UIADD3 UR9, UPT, UPT, UR4, 0x70, URZ ;  /* 0x0000007004097890 */ /* 0x000fe2000fffe0ff */
[----:B-1----:R-:W-:Y:S01]  /*2b60*/  LEA R2, R11, UR6, 0x3 ;  /* 0x000000060b027c11 */ /* 0x002fe2000f8e18ff */
[----:B------:R-:W-:Y:S01]  /*2b70*/  UIADD3 UR8, UPT, UPT, UR8, 0x100, URZ ;  /* 0x0000010008087890 */ /* 0x000fe2000fffe0ff */
[----:B------:R-:W-:Y:S01]  /*2b80*/  SHF.L.U32 R5, R10, 0x1f, RZ ;  /* 0x0000001f0a057819 */ /* 0x000fe200000006ff */
[----:B------:R1:W-:Y:S01]  /*2b90*/  @!P2 SYNCS.ARRIVE.TRANS64.RED RZ, [R3+URZ], R4 ;  /* 0x0000000403ffa9a7 */ /* 0x0003e200080004ff */
[----:B------:R-:W-:Y:S01]  /*2ba0*/  UIADD3 UR4, UPT, UPT, UR5, 0x1, URZ ;  /* 0x0000000105047890 */ /* 0x000fe2000fffe0ff */
[----:B------:R-:W-:-:S03]  /*2bb0*/  VIADD R8, R8, 0x1 ;  /* 0x0000000108087836 */ /* 0x000fc60000000000 */
[----:B------:R-:W-:Y:S02]  /*2bc0*/  UISETP.NE.AND UP0, UPT, UR4, 0x2, UPT ;  /* 0x000000020400788c */ /* 0x000fe4000bf05270 */
[----:B------:R-:W-:Y:S06]  /*2bd0*/  UGETNEXTWORKID.BROADCAST [UR8], [UR9] ;  /* 0x00000000080073ca */ /* 0x000fec0008000100 */
[----:B------:R-:W-:Y:S01]  /*2be0*/  USEL UR7, URZ, 0x1, UP0 ;  /* 0x00000001ff077887 */ /* 0x000fe20008000000 */
[----:B------:R-:W-:Y:S01]  /*2bf0*/  ISETP.NE.AND P0, PT, R8, 0x2, PT ;  /* 0x000000020800780c */ /* 0x000fe20003f05270 */
[----:B------:R-:W-:Y:S01]  /*2c00*/  USEL UR5, UR4, URZ, UP0 ;  /* 0x000000ff04057287 */ /* 0x000fe20008000000 */
[----:B------:R-:W2:Y:S03]  /*2c10*/  SYNCS.PHASECHK.TRANS64.TRYWAIT P1, [R2+URZ+0x70], R5 ;  /* 0x00007005020075a7 */ /* 0x000ea600080211ff */
[----:B------:R-:W-:Y:S01]  /*2c20*/  LOP3.LUT R12, R12, UR7, RZ, 0x3c, !PT ;  /* 0x000000070c0c7c12 */ /* 0x000fe2000f8e3cff */
[----:B-12---:R-:W-:Y:S07]  /*2c30*/  @!P1 BRA `(.L_x_48) ;  /* 0x0000008c00bc9947 */ /* 0x006fee0003800000 */
.L_x_181:
[C---:B------:R-:W-:Y:S01]  /*2c40*/  LEA R4, R11.reuse, UR6, 0x4 ;  /* 0x000000060b047c11 */ /* 0x040fe2000f8e20ff */
[----:B-1----:R-:W-:Y:S01]  /*2c50*/  VIADD R2, R2, 0x80 ;  /* 0x0000008002027836 */ /* 0x002fe20000000000 */
[----:B------:R-:W-:Y:S01]  /*2c60*/  SEL R8, R8, RZ, P0 ;  /* 0x000000ff08087207 */ /* 0x000fe20000000000 */
[----:B------:R-:W-:-:S03]  /*2c70*/  VIADD R11, R11, 0x1 ;  /* 0x000000010b0b7836 */ /* 0x000fc60000000000 */
[----:B------:R-:W1:Y:S01]  /*2c80*/  LDS.128 R4, [R4+0x100] ;  /* 0x0001000004047984 */ /* 0x000e620000000c00 */
[----:B------:R-:W-:Y:S02]  /*2c90*/  PRMT R2, RZ, 0x654, R2 ;  /* 0x00000654ff027816 */ /* 0x000fe40000000002 */
[C---:B------:R-:W-:Y:S01]  /*2ca0*/  ISETP.NE.AND P1, PT, R11.reuse, 0x2, PT ;  /* 0x000000020b00780c */ /* 0x040fe20003f25270 */
[----:B------:R-:W-:Y:S01]  /*2cb0*/  @!PT LDS RZ, [RZ] ;  /* 0x00000000fffff984 */ /* 0x000fe20000000800 */
[----:B------:R-:W-:Y:S01]  /*2cc0*/  @!PT LDS RZ, [RZ] ;  /* 0x00000000fffff984 */ /* 0x000fe20000000800 */
[----:B------:R-:W-:Y:S01]  /*2cd0*/  @!PT LDS RZ, [RZ] ;  /* 0x00000000fffff984 */ /* 0x000fe20000000800 */
[----:B------:R-:W-:Y:S01]  /*2ce0*/  @!PT LDS RZ, [RZ] ;  /* 0x00000000fffff984 */ /* 0x000fe20000000800 */
[----:B------:R2:W-:Y:S06]  /*2cf0*/  MEMBAR.ALL.CTA ;  /* 0x0000000000007992 */ /* 0x0005ec0000008000 */
[----:B--2---:R-:W2:Y:S01]  /*2d00*/  FENCE.VIEW.ASYNC.S ;  /* 0x00000000000073c6 */ /* 0x004ea20000000000 */
[----:B------:R-:W-:Y:S01]  /*2d10*/  SEL R11, R11, RZ, P1 ;  /* 0x000000ff0b0b7207 */ /* 0x000fe20000800000 */
[----:B--2---:R2:W-:Y:S01]  /*2d20*/  SYNCS.ARRIVE.TRANS64.RED.A1T0 RZ, [R2+URZ], RZ ;  /* 0x000000ff02ff79a7 */ /* 0x0045e200081004ff */
[----:B-1----:R-:W-:-:S02]  /*2d30*/  LOP3.LUT P3, RZ, R6, 0x1, RZ, 0xc0, !PT ;  /* 0x0000000106ff7812 */ /* 0x002fc4000786c0ff */
[----:B------:R-:W-:-:S04]  /*2d40*/  SEL R5, RZ, 0x1, P1 ;  /* 0x00000001ff057807 */ /* 0x000fc80000800000 */
[----:B------:R-:W-:Y:S02]  /*2d50*/  LOP3.LUT R10, R10, R5, RZ, 0x3c, !PT ;  /* 0x000000050a0a7212 */ /* 0x000fe400078e3cff */
[----:B--2---:R-:W-:-:S04]  /*2d60*/  SEL R2, RZ, 0x1, P0 ;  /* 0x00000001ff027807 */ /* 0x004fc80000000000 */
[----:B------:R-:W-:Y:S01]  /*2d70*/  LOP3.LUT R9, R9, R2, RZ, 0x3c, !PT ;  /* 0x0000000209097212 */ /* 0x000fe200078e3cff */
[----:B------:R-:W-:Y:S06]  /*2d80*/  @P3 BRA `(.L_x_49) ;  /* 0xfffffffc002c3947 */ /* 0x000fec000383ffff */
[----:B------:R-:W-:Y:S01]  /*2d90*/  ULEA UR4, UR5, UR6, 0x3 ;  /* 0x0000000605047291 */ /* 0x000fe2000f8e18ff */
[----:B------:R-:W-:-:S08]  /*2da0*/  SHF.L.U32 R3, R12, 0x1f, RZ ;  /* 0x0000001f0c037819 */ /* 0x000fd000000006ff */
[----:B------:R-:W1:Y:S02]  /*2db0*/  SYNCS.PHASECHK.TRANS64 P0, [UR4+0x80], R3 ;  /* 0x00008003ff0075a7 */ /* 0x000e640008001004 */
[----:B-1----:R-:W-:Y:S05]  /*2dc0*/  @P0 BRA `(.L_x_50) ;  /* 0x0000000000080947 */ /* 0x002fea0003800000 */
[----:B------:R-:W1:Y:S02]  /*2dd0*/  SYNCS.PHASECHK.TRANS64.TRYWAIT P0, [UR4+0x80], R3 ;  /* 0x00008003ff0075a7 */ /* 0x000e640008001104 */
[----:B-1----:R-:W-:Y:S05]  /*2de0*/  @!P0 BRA `(.L_x_51) ;  /* 0x0000008c00648947 */ /* 0x002fea0003800000 */
.L_x_50:
[----:B------:R-:W-:-:S04]  /*2df0*/  UIADD3 UR7, UPT, UPT, UR5, 0x1, URZ ;  /* 0x0000000105077890 */ /* 0x000fc8000fffe0ff */
[----:B------:R-:W-:-:S04]  /*2e00*/  UISETP.NE.AND UP0, UPT, UR7, 0x2, UPT ;  /* 0x000000020700788c */ /* 0x000fc8000bf05270 */
[----:B------:R-:W-:Y:S02]  /*2e10*/  USEL UR8, URZ, 0x1, UP0 ;  /* 0x00000001ff087887 */ /* 0x000fe40008000000 */
[----:B------:R-:W-:-:S04]  /*2e20*/  USEL UR7, UR7, URZ, UP0 ;  /* 0x000000ff07077287 */ /* 0x000fc80008000000 */
[----:B------:R-:W-:Y:S01]  /*2e30*/  ULEA UR7, UR7, UR6, 0x3 ;  /* 0x0000000607077291 */ /* 0x000fe2000f8e18ff */
[----:B-1----:R-:W-:-:S04]  /*2e40*/  LOP3.LUT R3, R12, UR8, RZ, 0x3c, !PT ;  /* 0x000000080c037c12 */ /* 0x002fc8000f8e3cff */
[----:B------:R-:W-:-:S04]  /*2e50*/  SHF.L.U32 R0, R3, 0x1f, RZ ;  /* 0x0000001f03007819 */ /* 0x000fc800000006ff */
[----:B------:R-:W1:Y:S02]  /*2e60*/  SYNCS.PHASECHK.TRANS64 P0, [UR7+0x80], R0 ;  /* 0x00008000ff0075a7 */ /* 0x000e640008001007 */
[----:B-1----:R-:W-:Y:S05]  /*2e70*/  @P0 EXIT ;  /* 0x000000000000094d */ /* 0x002fea0003800000 */
[----:B------:R-:W-:Y:S02]  /*2e80*/  SHF.L.U32 R3, R3, 0x1f, RZ ;  /* 0x0000001f03037819 */ /* 0x000fe400000006ff */
[----:B------:R-:W-:-:S07]  /*2e90*/  MOV R0, UR7 ;  /* 0x0000000700007c02 */ /* 0x000fce0008000f00 */
.L_x_52:
[----:B-1----:R1:W2:Y:S02]  /*2ea0*/  SYNCS.PHASECHK.TRANS64.TRYWAIT P0, [R0+URZ+0x80], R3 ;  /* 0x00008003000075a7 */ /* 0x0022a400080011ff */
[----:B--2---:R-:W-:Y:S05]  /*2eb0*/  @!P0 NANOSLEEP.SYNCS 0x989680 ;  /* 0x009896800000895d */ /* 0x004fea0003900000 */
[----:B------:R-:W2:Y:S02]  /*2ec0*/  @!P0 SYNCS.PHASECHK.TRANS64 P0, [R0+URZ+0x80], R3 ;  /* 0x00008003000085a7 */ /* 0x000ea400080010ff */
[----:B--2---:R-:W-:Y:S05]  /*2ed0*/  @P0 EXIT ;  /* 0x000000000000094d */ /* 0x004fea0003800000 */
[----:B------:R-:W-:Y:S05]  /*2ee0*/  BRA `(.L_x_52) ;  /* 0xfffffffc00ec7947 */ /* 0x000fea000383ffff */
.L_x_45:
[----:B------:R-:W-:Y:S05]  /*2ef0*/  BRA.U UP4, `(.L_x_53) ;  /* 0x0000001104447547 */ /* 0x000fea000b800000 */
[----:B------:R-:W-:Y:S01]  /*2f00*/  UMOV UR4, 0x40 ;  /* 0x0000004000047882 */ /* 0x000fe20000000000 */
[----:B------:R-:W-:Y:S01]  /*2f10*/  NOP ;  /* 0x0000000000007918 */ /* 0x000fe20000000000 */
[----:B------:R-:W-:Y:S01]  /*2f20*/  ULEA UR5, UR52, UR4, 0x18 ;  /* 0x0000000434057291 */ /* 0x000fe2000f8ec0ff */
[----:B------:R-:W-:Y:S02]  /*2f30*/  UMOV UR6, 0x400 ;  /* 0x0000040000067882 */ /* 0x000fe40000000000 */
[----:B------:R-:W-:-:S06]  /*2f40*/  ULEA UR6, UR52, UR6, 0x18 ;  /* 0x0000000634067291 */ /* 0x000fcc000f8ec0ff */
[----:B------:R-:W1:Y:S02]  /*2f50*/  LDS.U8 R0, [UR5+0x1c] ;  /* 0x00001c05ff007984 */ /* 0x000e640008000000 */
[----:B-1----:R-:W-:-:S13]  /*2f60*/  ISETP.NE.AND P0, PT, R0, RZ, PT ;  /* 0x000000ff0000720c */ /* 0x002fda0003f05270 */
[----:B------:R-:W-:Y:S05]  /*2f70*/  @P0 BRA `(.L_x_54) ;  /* 0x0000000000580947 */ /* 0x000fea0003800000 */
[----:B------:R-:W-:-:S13]  /*2f80*/  ELECT P0, URZ, PT ;  /* 0x0000000000ff782f */ /* 0x000fda0003800000 */
[----:B------:R-:W-:Y:S05]  /*2f90*/  @!P0 BRA `(.L_x_55) ;  /* 0x0000000000608947 */ /* 0x000fea0003800000 */
[----:B------:R-:W-:Y:S01]  /*2fa0*/  UMOV UR4, 0x10 ;  /* 0x0000001000047882 */ /* 0x000fe20000000000 */
[----:B------:R-:W-:Y:S01]  /*2fb0*/  HFMA2 R0, -RZ, RZ, 0, 5.9604644775390625e-08 ;  /* 0x00000001ff007431 */ /* 0x000fe200000001ff */
[----:B------:R-:W-:-:S03]  /*2fc0*/  MOV R3, 0xffff ;  /* 0x0000ffff00037802 */ /* 0x000fc60000000f00 */
[----:B------:R-:W-:Y:S04]  /*2fd0*/  DEPBAR.LE SB1, 0x36 ;  /* 0x00009d800000791a */ /* 0x000fe80000000000 */
[----:B------:R-:W1:Y:S02]  /*2fe0*/  UTCATOMSWS.FIND_AND_SET.ALIGN UP0, UR4, UR4 ;  /* 0x00000004000475e3 */ /* 0x000e640008000800 */
[----:B-1----:R-:W-:Y:S01]  /*2ff0*/  MOV R4, UR4 ;  /* 0x0000000400047c02 */ /* 0x002fe20008000f00 */
[----:B------:R-:W-:Y:S06]  /*3000*/  BRA.U UP0, `(.L_x_56) ;  /* 0x0000000100187547 */ /* 0x000fec000b800000 */
.L_x_57:
[----:B------:R-:W-:Y:S05]  /*3010*/  NANOSLEEP 0x64 ;  /* 0x000000640000795d */ /* 0x000fea0003800000 */
[----:B------:R-:W-:-:S05]  /*3020*/  UMOV UR4, 0x10 ;  /* 0x0000001000047882 */ /* 0x000fca0000000000 */
[----:B------:R-:W-:Y:S04]  /*3030*/  DEPBAR.LE SB1, 0x36 ;  /* 0x00009d800000791a */ /* 0x000fe80000000000 */
[----:B------:R-:W1:Y:S02]  /*3040*/  UTCATOMSWS.FIND_AND_SET.ALIGN UP0, UR4, UR4 ;  /* 0x00000004000475e3 */ /* 0x000e640008000800 */
[----:B-1----:R-:W-:Y:S01]  /*3050*/  MOV R4, UR4 ;  /* 0x0000000400047c02 */ /* 0x002fe20008000f00 */
[----:B------:R-:W-:Y:S05]  /*3060*/  BRA.U !UP0, `(.L_x_57) ;  /* 0xfffffffd08e87547 */ /* 0x000fea000b83ffff */
.L_x_56:
[-C--:B------:R-:W-:Y:S02]  /*3070*/  SHF.L.U32 R3, R3, R4.reuse, RZ ;  /* 0x0000000403037219 */ /* 0x080fe400000006ff */
[----:B------:R-:W-:Y:S01]  /*3080*/  SHF.L.U32 R0, R0, R4, RZ ;  /* 0x0000000400007219 */ /* 0x000fe200000006ff */
[----:B------:R-:W-:Y:S02]  /*3090*/  IMAD.SHL.U32 R4, R4, 0x20, RZ ;  /* 0x0000002004047824 */ /* 0x000fe400078e00ff */
[----:B------:R1:W-:Y:S04]  /*30a0*/  ATOMS.OR RZ, [UR5+0x14], R3 ;  /* 0x00001403ffff798c */ /* 0x0003e8000b000005 */
[----:B------:R1:W-:Y:S04]  /*30b0*/  ATOMS.OR RZ, [UR5+0x18], R0 ;  /* 0x00001800ffff798c */ /* 0x0003e8000b000005 */
[----:B------:R1:W-:Y:S01]  /*30c0*/  STS [UR6+0x120], R4 ;  /* 0x00012004ff007988 */ /* 0x0003e20008000806 */
[----:B------:R-:W-:Y:S05]  /*30d0*/  BRA `(.L_x_55) ;  /* 0x0000000000107947 */ /* 0x000fea0003800000 */
.L_x_54:
[----:B------:R-:W-:Y:S02]  /*30e0*/  MOV R0, 0xffffffff ;  /* 0xffffffff00007802 */ /* 0x000fe40000000f00 */
[----:B------:R-:W-:-:S03]  /*30f0*/  MOV R4, 0x3120 ;  /* 0x0000312000047802 */ /* 0x000fc60000000f00 */
[----:B------:R1:W-:Y:S04]  /*3100*/  STS [UR6+0x120], R0 ;  /* 0x00012000ff007988 */ /* 0x0003e80008000806 */
[----:B-1---5:R-:W-:Y:S05]  /*3110*/  CALL.REL.NOINC `($__internal_1_$__cuda_sm10x_tcgen05_guardrail_trap_phase_invalid_during_alloc) ;  /* 0x0000009400607944 */ /* 0x022fea0003c00000 */
.L_x_55:
[----:B------:R-:W-:Y:S05]  /*3120*/  WARPSYNC.ALL ;  /* 0x0000000000007948 */ /* 0x000fea0003800000 */
[----:B------:R-:W2:Y:S01]  /*3130*/  S2UR UR4, SR_CgaCtaId ;  /* 0x00000000000479c3 */ /* 0x000ea20000008800 */
[----:B------:R-:W-:Y:S01]  /*3140*/  UMOV UR41, 0x400 ;  /* 0x0000040000297882 */ /* 0x000fe20000000000 */
[----:B------:R-:W-:-:S06]  /*3150*/  NOP ;  /* 0x0000000000007918 */ /* 0x000fcc0000000000 */
[----:B------:R-:W-:Y:S06]  /*3160*/  BAR.ARV 0x6, 0xa0 ;  /* 0x0182800000007b1d */ /* 0x000fec0000002000 */
[----:B------:R-:W3:Y:S01]  /*3170*/  LDCU UR6, c[0x0][0x38c] ;  /* 0x00007180ff0677ac */ /* 0x000ee20008000800 */
[----:B------:R-:W-:Y:S01]  /*3180*/  LOP3.LUT R2, R2, 0xffff, RZ, 0xc0, !PT ;  /* 0x0000ffff02027812 */ /* 0x000fe200078ec0ff */
[----:B------:R-:W-:Y:S01]  /*3190*/  IMAD.MOV.U32 R11, RZ, RZ, 0x1 ;  /* 0x00000001ff0b7424 */ /* 0x000fe200078e00ff */
[----:B------:R-:W-:Y:S01]  /*31a0*/  CS2R R8, SRZ ;  /* 0x0000000000087805 */ /* 0x000fe2000001ff00 */
[----:B------:R-:W4:Y:S01]  /*31b0*/  LDCU UR7, c[0x0][0x38c] ;  /* 0x00007180ff0777ac */ /* 0x000f220008000800 */
[----:B------:R-:W-:Y:S01]  /*31c0*/  R2UR UR42, R2 ;  /* 0x00000000022a72ca */ /* 0x000fe200000e0000 */
[----:B------:R-:W-:Y:S01]  /*31d0*/  IMAD.MOV.U32 R10, RZ, RZ, RZ ;  /* 0x000000ffff0a7224 */ /* 0x000fe200078e00ff */
[----:B------:R-:W-:Y:S01]  /*31e0*/  UMOV UR45, URZ ;  /* 0x000000ff002d7c82 */ /* 0x000fe20008000000 */
[----:B------:R-:W-:Y:S01]  /*31f0*/  UMOV UR39, URZ ;  /* 0x000000ff00277c82 */ /* 0x000fe20008000000 */
[----:B--2---:R-:W-:Y:S01]  /*3200*/  ULEA UR41, UR4, UR41, 0x18 ;  /* 0x0000002904297291 */ /* 0x004fe2000f8ec0ff */
[----:B------:R-:W-:Y:S01]  /*3210*/  UMOV UR62, 0x0 ;  /* 0x00000000003e7882 */ /* 0x000fe20000000000 */
[----:B------:R-:W-:-:S02]  /*3220*/  UMOV UR63, 0x4400910 ;  /* 0x04400910003f7882 */ /* 0x000fc40000000000 */
[----:B------:R-:W-:Y:S02]  /*3230*/  UIADD3 UR5, UPT, UPT, UR41, 0x8800, URZ ;  /* 0x0000880029057890 */ /* 0x000fe4000fffe0ff */
[----:B------:R-:W-:Y:S02]  /*3240*/  UIADD3 UR4, UPT, UPT, UR41, 0x10800, URZ ;  /* 0x0001080029047890 */ /* 0x000fe4000fffe0ff */
[----:B---3--:R-:W-:Y:S01]  /*3250*/  UIADD3 UR6, UPT, UPT, UR6, 0x3f, URZ ;  /* 0x0000003f06067890 */ /* 0x008fe2000fffe0ff */
[----:B-1----:R-:W1:Y:S01]  /*3260*/  LDS R0, [UR41+0x120] ;  /* 0x00012029ff007984 */ /* 0x002e620008000800 */
[----:B------:R-:W-:Y:S02]  /*3270*/  USHF.R.U32.HI UR5, URZ, 0x4, UR5 ;  /* 0x00000004ff057899 */ /* 0x000fe40008011605 */
[----:B------:R-:W-:Y:S02]  /*3280*/  USHF.R.S32.HI UR47, URZ, 0x1f, UR6 ;  /* 0x0000001fff2f7899 */ /* 0x000fe40008011406 */
[----:B------:R-:W-:-:S02]  /*3290*/  USHF.R.U32.HI UR4, URZ, 0x4, UR4 ;  /* 0x00000004ff047899 */ /* 0x000fc40008011604 */
[----:B------:R-:W-:Y:S02]  /*32a0*/  ULEA.HI UR47, UR47, UR6, URZ, 0x6 ;  /* 0x000000062f2f7291 */ /* 0x000fe4000f8f30ff */
[----:B------:R-:W-:Y:S02]  /*32b0*/  ULOP3.LUT UR5, UR5, 0x3fff, URZ, 0xc0, !UPT ;  /* 0x00003fff05057892 */ /* 0x000fe4000f8ec0ff */
[----:B------:R-:W-:Y:S02]  /*32c0*/  USHF.R.S32.HI UR47, URZ, 0x6, UR47 ;  /* 0x00000006ff2f7899 */ /* 0x000fe4000801142f */
[----:B------:R-:W-:Y:S02]  /*32d0*/  ULOP3.LUT UR4, UR4, 0x3fff, URZ, 0xc0, !UPT ;  /* 0x00003fff04047892 */ /* 0x000fe4000f8ec0ff */
[----:B------:R-:W-:Y:S01]  /*32e0*/  UISETP.LT.AND UP0, UPT, UR47, 0x1, UPT ;  /* 0x000000012f00788c */ /* 0x000fe2000bf01270 */
[----:B------:R-:W-:Y:S01]  /*32f0*/  UMOV UR60, 0x0 ;  /* 0x00000000003c7882 */ /* 0x000fe20000000000 */
[----:B------:R-:W-:-:S02]  /*3300*/  UMOV UR61, 0x4400910 ;  /* 0x04400910003d7882 */ /* 0x000fc40000000000 */
[----:B------:R-:W-:Y:S01]  /*3310*/  USEL UR64, UR47, 0x1, !UP0 ;  /* 0x000000012f407887 */ /* 0x000fe2000c000000 */
[----:B------:R-:W-:Y:S01]  /*3320*/  UMOV UR58, 0x0 ;  /* 0x00000000003a7882 */ /* 0x000fe20000000000 */
[----:B------:R-:W-:Y:S01]  /*3330*/  UMOV UR59, 0x4400910 ;  /* 0x04400910003b7882 */ /* 0x000fe20000000000 */
[----:B------:R-:W-:Y:S01]  /*3340*/  UMOV UR56, 0x0 ;  /* 0x0000000000387882 */ /* 0x000fe20000000000 */
[----:B------:R-:W-:Y:S01]  /*3350*/  UMOV UR57, 0x4400910 ;  /* 0x0440091000397882 */ /* 0x000fe20000000000 */
[----:B------:R-:W-:Y:S01]  /*3360*/  UMOV UR54, 0x0 ;  /* 0x0000000000367882 */ /* 0x000fe20000000000 */
[----:B------:R-:W-:Y:S01]  /*3370*/  UMOV UR55, 0x4400910 ;  /* 0x0440091000377882 */ /* 0x000fe20000000000 */
[----:B------:R-:W-:Y:S01]  /*3380*/  UMOV UR52, 0x0 ;  /* 0x0000000000347882 */ /* 0x000fe20000000000 */
[----:B------:R-:W-:Y:S01]  /*3390*/  UMOV UR53, 0x4400910 ;  /* 0x0440091000357882 */ /* 0x000fe20000000000 */
[----:B------:R-:W-:Y:S02]  /*33a0*/  ULOP3.LUT UR43, UR5, 0x10000, URZ, 0xfc, !UPT ;  /* 0x00010000052b7892 */ /* 0x000fe4000f8efcff */
[----:B------:R-:W-:-:S02]  /*33b0*/  ULOP3.LUT UR44, UR4, 0x10000, URZ, 0xfc, !UPT ;  /* 0x00010000042c7892 */ /* 0x000fc4000f8efcff */
[----:B------:R-:W-:Y:S02]  /*33c0*/  UIADD3 UR64, UPT, UPT, -UR64, URZ, URZ ;  /* 0x000000ff40407290 */ /* 0x000fe4000fffe1ff */
[----:B----4-:R-:W-:Y:S01]  /*33d0*/  UISETP.GE.AND UP4, UPT, UR7, 0x1, UPT ;  /* 0x000000010700788c */ /* 0x010fe2000bf86270 */
[----:B------:R-:W-:Y:S01]  /*33e0*/  UMOV UR50, 0x0 ;  /* 0x0000000000327882 */ /* 0x000fe20000000000 */
[----:B------:R-:W-:Y:S01]  /*33f0*/  UMOV UR51, 0x4400910 ;  /* 0x0440091000337882 */ /* 0x000fe20000000000 */
[----:B------:R-:W-:Y:S01]  /*3400*/  UMOV UR48, 0x0 ;  /* 0x0000000000307882 */ /* 0x000fe20000000000 */
[----:B-1----:R-:W-:Y:S01]  /*3410*/  R2UR UR65, R0 ;  /* 0x00000000004172ca */ /* 0x002fe200000e0000 */
[----:B------:R-:W-:-:S14]  /*3420*/  UMOV UR49, 0x4400910 ;  /* 0x0440091000317882 */ /* 0x000fdc0000000000 */
.L_x_64:
[----:B------:R-:W-:Y:S02]  /*3430*/  LEA R0, R10, UR41, 0x3 ;  /* 0x000000290a007c11 */ /* 0x000fe4000f8e18ff */
[----:B------:R-:W-:Y:S02]  /*3440*/  SHF.L.U32 R5, R9, 0x1f, RZ ;  /* 0x0000001f09057819 */ /* 0x000fe400000006ff */
[----:B------:R-:W-:Y:S01]  /*3450*/  PLOP3.LUT P0, PT, PT, PT, UP4, 0x80, 0x8 ;  /* 0x000000000008781c */ /* 0x000fe20003f0f048 */
[----:B------:R-:W-:Y:S01]  /*3460*/  VIADD R3, R0, 0x80 ;  /* 0x0000008000037836 */ /* 0x000fe20000000000 */
[----:B-1----:R-:W1:Y:S02]  /*3470*/  SYNCS.PHASECHK.TRANS64.TRYWAIT P1, [R0+URZ+0x70], R5 ;  /* 0x00007005000075a7 */ /* 0x002e6400080211ff */
[----:B-1-3--:R-:W-:Y:S09]  /*3480*/  @!P1 BRA `(.L_x_58) ;  /* 0x0000008400d49947 */ /* 0x00aff20003800000 */
.L_x_183:
[----:B------:R-:W-:Y:S01]  /*3490*/  LEA R4, R10, UR41, 0x4 ;  /* 0x000000290a047c11 */ /* 0x000fe2000f8e20ff */
[----:B------:R-:W-:Y:S01]  /*34a0*/  @UP4 ULEA UR4, UR39, UR41, 0x3 ;  /* 0x0000002927044291 */ /* 0x000fe2000f8e18ff */
[----:B------:R-:W-:Y:S01]  /*34b0*/  PLOP3.LUT P2, PT, PT, PT, PT, 0x80, 0x8 ;  /* 0x000000000008781c */ /* 0x000fe20003f4f070 */
[----:B------:R-:W-:Y:S01]  /*34c0*/  ULEA UR46, UR45, UR41, 0x3 ;  /* 0x000000292d2e7291 */ /* 0x000fe2000f8e18ff */
[----:B------:R-:W-:Y:S02]  /*34d0*/  PRMT R3, RZ, 0x654, R3 ;  /* 0x00000654ff037816 */ /* 0x000fe40000000003 */
[----:B-1----:R-:W1:Y:S01]  /*34e0*/  LDS.128 R4, [R4+0x100] ;  /* 0x0001000004047984 */ /* 0x002e620000000c00 */
[----:B------:R-:W-:Y:S02]  /*34f0*/  @P0 SHF.L.U32 R2, R8, 0x1f, RZ ;  /* 0x0000001f08020819 */ /* 0x000fe400000006ff */
[----:B------:R-:W-:Y:S01]  /*3500*/  SHF.L.U32 R0, R11, 0x1f, RZ ;  /* 0x0000001f0b007819 */ /* 0x000fe200000006ff */
[----:B------:R-:W-:Y:S01]  /*3510*/  @!PT LDS RZ, [RZ] ;  /* 0x00000000fffff984 */ /* 0x000fe20000000800 */
[----:B------:R-:W-:Y:S01]  /*3520*/  @!PT LDS RZ, [RZ] ;  /* 0x00000000fffff984 */ /* 0x000fe20000000800 */
[----:B------:R-:W-:Y:S01]  /*3530*/  @!PT LDS RZ, [RZ] ;  /* 0x00000000fffff984 */ /* 0x000fe20000000800 */
[----:B------:R-:W-:Y:S01]  /*3540*/  @!PT LDS RZ, [RZ] ;  /* 0x00000000fffff984 */ /* 0x000fe20000000800 */
[----:B------:R2:W-:Y:S06]  /*3550*/  MEMBAR.ALL.CTA ;  /* 0x0000000000007992 */ /* 0x0005ec0000008000 */
[----:B--2---:R-:W2:Y:S02]  /*3560*/  FENCE.VIEW.ASYNC.S ;  /* 0x00000000000073c6 */ /* 0x004ea40000000000 */
[----:B--2---:R2:W-:Y:S01]  /*3570*/  SYNCS.ARRIVE.TRANS64.RED.A1T0 RZ, [R3+URZ], RZ ;  /* 0x000000ff03ff79a7 */ /* 0x0045e200081004ff */
[----:B------:R2:W3:Y:S01]  /*3580*/  @P0 SYNCS.PHASECHK.TRANS64.TRYWAIT P2, [UR4], R2 ;  /* 0x00000002ff0005a7 */ /* 0x0004e20008041104 */
[----:B------:R-:W-:Y:S01]  /*3590*/  ULEA.HI UR4, UR45, UR45, URZ, 0x1 ;  /* 0x0000002d2d047291 */ /* 0x000fe2000f8f08ff */
[----:B-1----:R-:W-:-:S03]  /*35a0*/  LOP3.LUT P1, RZ, R6, 0x1, RZ, 0xc0, !PT ;  /* 0x0000000106ff7812 */ /* 0x002fc6000782c0ff */
[----:B------:R-:W-:Y:S02]  /*35b0*/  USHF.L.U32 UR5, UR4, 0x7, URZ ;  /* 0x0000000704057899 */ /* 0x000fe400080006ff */
[----:B------:R-:W-:Y:S02]  /*35c0*/  ULOP3.LUT UR36, UR4, 0xffe, URZ, 0xc0, !UPT ;  /* 0x00000ffe04247892 */ /* 0x000fe4000f8ec0ff */
[----:B------:R-:W-:Y:S02]  /*35d0*/  ULOP3.LUT UR4, UR5, 0xffffff00, URZ, 0xc0, !UPT ;  /* 0xffffff0005047892 */ /* 0x000fe4000f8ec0ff */
[----:B------:R-:W-:Y:S02]  /*35e0*/  UIADD3 UR36, UPT, UPT, -UR36, UR45, URZ ;  /* 0x0000002d24247290 */ /* 0x000fe4000fffe1ff */
[----:B------:R-:W-:Y:S01]  /*35f0*/  UIADD3 UR4, UPT, UPT, UR65, UR4, URZ ;  /* 0x0000000441047290 */ /* 0x000fe2000fffe0ff */
[----:B------:R-:W1:Y:S03]  /*3600*/  SYNCS.PHASECHK.TRANS64.TRYWAIT P0, [UR46+0xb0], R0 ;  /* 0x0000b000ff0075a7 */ /* 0x000e66000800112e */
[----:B------:R-:W-:Y:S01]  /*3610*/  ULEA UR36, UR36, UR4, 0x14 ;  /* 0x0000000424247291 */ /* 0x000fe2000f8ea0ff */
[----:B-123--:R-:W-:Y:S11]  /*3620*/  @!P0 BRA `(.L_x_59) ;  /* 0x0000008400808947 */ /* 0x00eff60003800000 */
.L_x_185:
[----:B------:R-:W-:Y:S01]  /*3630*/  IADD3 R10, PT, PT, R10, 0x1, RZ ;  /* 0x000000010a0a7810 */ /* 0x000fe20007ffe0ff */
[----:B------:R-:W-:Y:S06]  /*3640*/  BRA.U !UP4, `(.L_x_60) ;  /* 0x000000050c107547 */ /* 0x000fec000b800000 */
[----:B------:R-:W-:Y:S01]  /*3650*/  UPLOP3.LUT UP2, UPT, UPT, UPT, UPT, 0x40, 0x4 ;  /* 0x000000000004789c */ /* 0x000fe20003f4e870 */
[----:B------:R-:W-:Y:S01]  /*3660*/  UMOV UR38, UR64 ;  /* 0x0000004000267c82 */ /* 0x000fe20008000000 */
[----:B------:R-:W-:Y:S01]  /*3670*/  UMOV UR37, UR47 ;  /* 0x0000002f00257c82 */ /* 0x000fe20008000000 */
[----:B------:R-:W-:-:S08]  /*3680*/  UMOV UR5, UR39 ;  /* 0x0000002700057c82 */ /* 0x000fd00008000000 */
.L_x_63:
[----:B------:R-:W-:Y:S02]  /*3690*/  UIADD3 UR38, UPT, UPT, UR38, 0x1, URZ ;  /* 0x0000000126267890 */ /* 0x000fe4000fffe0ff */
[----:B------:R-:W-:Y:S02]  /*36a0*/  ULEA UR7, UR5, UR41, 0x3 ;  /* 0x0000002905077291 */ /* 0x000fe4000f8e18ff */
[----:B------:R-:W-:Y:S01]  /*36b0*/  UISETP.NE.AND UP3, UPT, UR38, URZ, UPT ;  /* 0x000000ff2600728c */ /* 0x000fe2000bf65270 */
[----:B--23--:R-:W-:Y:S10]  /*36c0*/  @P2 BRA `(.L_x_61) ;  /* 0x00000000000c2947 */ /* 0x00cff40003800000 */
[----:B-1----:R-:W-:Y:S04]  /*36d0*/  SHF.L.U32 R3, R8, 0x1f, RZ ;  /* 0x0000001f08037819 */ /* 0x002fe800000006ff */
[----:B------:R-:W1:Y:S02]  /*36e0*/  SYNCS.PHASECHK.TRANS64.TRYWAIT P0, [UR7], R3 ;  /* 0x00000003ff0075a7 */ /* 0x000e640008001107 */
[----:B-1----:R-:W-:Y:S05]  /*36f0*/  @!P0 BRA `(.L_x_62) ;  /* 0x0000008400648947 */ /* 0x002fea0003800000 */
.L_x_61:
[----:B------:R-:W-:Y:S01]  /*3700*/  UISETP.NE.AND UP0, UPT, UR37, 0x1, UPT ;  /* 0x000000012500788c */ /* 0x000fe2000bf05270 */
[----:B------:R-:W-:Y:S01]  /*3710*/  PLOP3.LUT P2, PT, PT, PT, PT, 0x80, 0x8 ;  /* 0x000000000008781c */ /* 0x000fe20003f4f070 */
[----:B------:R-:W-:Y:S02]  /*3720*/  UIADD3 UR4, UPT, UPT, UR5, 0x1, URZ ;  /* 0x0000000105047890 */ /* 0x000fe4000fffe0ff */
[----:B------:R-:W-:Y:S02]  /*3730*/  UIADD3 UR40, UPT, UPT, UR7, 0x10, URZ ;  /* 0x0000001007287890 */ /* 0x000fe4000fffe0ff */
[----:B------:R-:W-:Y:S01]  /*3740*/  UISETP.NE.AND UP1, UPT, UR4, 0x2, UPT ;  /* 0x000000020400788c */ /* 0x000fe2000bf25270 */
[----:B------:R-:W-:Y:S01]  /*3750*/  PLOP3.LUT P0, PT, PT, PT, UP0, 0x80, 0x8 ;  /* 0x000000000008781c */ /* 0x000fe20003f0f008 */
[----:B------:R-:W-:Y:S02]  /*3760*/  UIADD3 UR37, UPT, UPT, UR37, -0x1, URZ ;  /* 0xffffffff25257890 */ /* 0x000fe4000fffe0ff */
[----:B------:R-:W-:Y:S02]  /*3770*/  USEL UR6, URZ, 0x1, UP1 ;  /* 0x00000001ff067887 */ /* 0x000fe40008800000 */
[----:B------:R-:W-:Y:S01]  /*3780*/  USEL UR39, UR4, URZ, UP1 ;  /* 0x000000ff04277287 */ /* 0x000fe20008800000 */
[----:B------:R-:W-:Y:S01]  /*3790*/  UMOV UR7, 0x40004040 ;  /* 0x4000404000077882 */ /* 0x000fe20000000000 */
[----:B------:R-:W-:Y:S02]  /*37a0*/  UMOV UR35, 0x40004040 ;  /* 0x4000404000237882 */ /* 0x000fe40000000000 */
[----:B------:R-:W-:Y:S01]  /*37b0*/  @UP0 ULEA UR4, UR39, UR41, 0x3 ;  /* 0x0000002927040291 */ /* 0x000fe2000f8e18ff */
[----:B------:R-:W-:Y:S01]  /*37c0*/  LOP3.LUT R8, R8, UR6, RZ, 0x3c, !PT ;  /* 0x0000000608087c12 */ /* 0x000fe2000f8e3cff */
[----:B------:R-:W-:Y:S01]  /*37d0*/  ULEA UR6, UR5, UR44, 0xc ;  /* 0x0000002c05067291 */ /* 0x000fe2000f8e60ff */
[----:B------:R-:W-:Y:S02]  /*37e0*/  UMOV UR33, 0x40004040 ;  /* 0x4000404000217882 */ /* 0x000fe40000000000 */
[----:B-1----:R-:W-:Y:S01]  /*37f0*/  @P0 SHF.L.U32 R0, R8, 0x1f, RZ ;  /* 0x0000001f08000819 */ /* 0x002fe200000006ff */
[----:B------:R-:W-:Y:S02]  /*3800*/  UIADD3 UR34, UPT, UPT, UR6, 0x2, URZ ;  /* 0x0000000206227890 */ /* 0x000fe4000fffe0ff */
[----:B------:R-:W-:Y:S01]  /*3810*/  UIADD3 UR30, UPT, UPT, UR6, 0x4, URZ ;  /* 0x00000004061e7890 */ /* 0x000fe2000fffe0ff */
[----:B------:R2:W3:Y:S01]  /*3820*/  @P0 SYNCS.PHASECHK.TRANS64.TRYWAIT P2, [UR4], R0 ;  /* 0x00000000ff0005a7 */ /* 0x0004e20008041104 */
[----:B------:R-:W-:Y:S02]  /*3830*/  ULEA UR4, UR5, UR43, 0xa ;  /* 0x0000002b05047291 */ /* 0x000fe4000f8e50ff */
[----:B------:R-:W-:Y:S02]  /*3840*/  UIADD3 UR26, UPT, UPT, UR6, 0x6, URZ ;  /* 0x00000006061a7890 */ /* 0x000fe4000fffe0ff */
        /* <DEDUP_REMOVED lines=10> */
[----:B------:R-:W-:Y:S01]  /*38f0*/  UIADD3 UR8, UPT, UPT, UR4, 0x206, URZ ;  /* 0x0000020604087890 */ /* 0x000fe2000fffe0ff */
[----:B------:R-:W-:Y:S01]  /*3900*/  UMOV UR5, 0x40004040 ;  /* 0x4000404000057882 */ /* 0x000fe20000000000 */
[----:B------:R-:W-:Y:S01]  /*3910*/  UMOV UR31, 0x40004040 ;  /* 0x40004040001f7882 */ /* 0x000fe20000000000 */
[----:B------:R1:W-:Y:S01]  /*3920*/  UTCHMMA gdesc[UR4], gdesc[UR6], tmem[UR36], tmem[UR62], idesc[UR63], UP2 ;  /* 0x00ff3e06040075ea */ /* 0x0003e20009000024 */
[----:B------:R-:W-:Y:S01]  /*3930*/  UPLOP3.LUT UP2, UPT, UPT, UPT, UPT, 0x80, 0x8 ;  /* 0x000000000008789c */ /* 0x000fe20003f4f070 */
[----:B------:R2:W-:Y:S01]  /*3940*/  UTCHMMA gdesc[UR32], gdesc[UR34], tmem[UR36], tmem[UR60], idesc[UR61], UPT ;  /* 0x00ff3c22200075ea */ /* 0x0005e2000b800024 */
[----:B------:R-:W-:Y:S01]  /*3950*/  UMOV UR29, 0x40004040 ;  /* 0x40004040001d7882 */ /* 0x000fe20000000000 */
[----:B------:R-:W-:Y:S01]  /*3960*/  UMOV UR27, 0x40004040 ;  /* 0x40004040001b7882 */ /* 0x000fe20000000000 */
        /* <DEDUP_REMOVED lines=12> */
[----:B------:R-:W-:Y:S01]  /*3a30*/  UMOV UR9, 0x40004040 ;  /* 0x4000404000097882 */ /* 0x000fe20000000000 */
[----:B------:R2:W-:Y:S01]  /*3a40*/  UTCHMMA gdesc[UR12], gdesc[UR14], tmem[UR36], tmem[UR50], idesc[UR51], UPT ;  /* 0x00ff320e0c0075ea */ /* 0x0005e2000b800024 */
[----:B------:R2:W-:Y:S01]  /*3a50*/  UTCHMMA gdesc[UR8], gdesc[UR10], tmem[UR36], tmem[UR48], idesc[UR49], UPT ;  /* 0x00ff300a080075ea */ /* 0x0005e2000b800024 */
[----:B------:R2:W-:Y:S01]  /*3a60*/  UTCBAR.MULTICAST [UR40], URZ, UR42 ;  /* 0x000000ff280073e9 */ /* 0x0005e2000800082a */
[----:B-1----:R-:W-:Y:S01]  /*3a70*/  UMOV UR5, UR39 ;  /* 0x0000002700057c82 */ /* 0x002fe20008000000 */
[----:B------:R-:W-:Y:S05]  /*3a80*/  BRA.U UP3, `(.L_x_63) ;  /* 0xfffffffd03007547 */ /* 0x000fea000b83ffff */
.L_x_60:
[----:B------:R-:W-:Y:S01]  /*3a90*/  UIADD3 UR4, UPT, UPT, UR45, 0x1, URZ ;  /* 0x000000012d047890 */ /* 0x000fe2000fffe0ff */
[C---:B------:R-:W-:Y:S01]  /*3aa0*/  ISETP.NE.AND P0, PT, R10.reuse, 0x2, PT ;  /* 0x000000020a00780c */ /* 0x040fe20003f05270 */
[----:B------:R-:W-:Y:S02]  /*3ab0*/  UIADD3 UR5, UPT, UPT, UR46, 0x90, URZ ;  /* 0x000000902e057890 */ /* 0x000fe4000fffe0ff */
[----:B------:R-:W-:Y:S01]  /*3ac0*/  UISETP.NE.AND UP0, UPT, UR4, 0x4, UPT ;  /* 0x000000040400788c */ /* 0x000fe2000bf05270 */
[----:B-12---:R-:W-:Y:S02]  /*3ad0*/  SEL R0, RZ, 0x1, P0 ;  /* 0x00000001ff007807 */ /* 0x006fe40000000000 */
[----:B------:R-:W-:Y:S01]  /*3ae0*/  SEL R10, R10, RZ, P0 ;  /* 0x000000ff0a0a7207 */ /* 0x000fe20000000000 */
[----:B------:R-:W-:Y:S01]  /*3af0*/  USEL UR6, URZ, 0x1, UP0 ;  /* 0x00000001ff067887 */ /* 0x000fe20008000000 */
[----:B------:R-:W-:Y:S01]  /*3b00*/  LOP3.LUT R9, R9, R0, RZ, 0x3c, !PT ;  /* 0x0000000009097212 */ /* 0x000fe200078e3cff */
[----:B------:R-:W-:Y:S01]  /*3b10*/  USEL UR45, UR4, URZ, UP0 ;  /* 0x000000ff042d7287 */ /* 0x000fe20008000000 */
[----:B------:R1:W-:Y:S03]  /*3b20*/  UTCBAR [UR5], URZ ;  /* 0x000000ff050073e9 */ /* 0x0003e600080000ff */
[----:B------:R-:W-:Y:S01]  /*3b30*/  LOP3.LUT R11, R11, UR6, RZ, 0x3c, !PT ;  /* 0x000000060b0b7c12 */ /* 0x000fe2000f8e3cff */
[----:B------:R-:W-:Y:S07]  /*3b40*/  @P1 BRA `(.L_x_64) ;  /* 0xfffffff800381947 */ /* 0x000fee000383ffff */
[----:B------:R-:W2:Y:S01]  /*3b50*/  S2UR UR8, SR_CgaCtaId ;  /* 0x00000000000879c3 */ /* 0x000ea20000008800 */
[----:B------:R-:W-:Y:S01]  /*3b60*/  ELECT P0, URZ, PT ;  /* 0x0000000000ff782f */ /* 0x000fe20003800000 */
[----:B------:R-:W-:Y:S01]  /*3b70*/  IMAD.MOV.U32 R0, RZ, RZ, 0x1 ;  /* 0x00000001ff007424 */ /* 0x000fe200078e00ff */
[----:B------:R-:W-:Y:S01]  /*3b80*/  UIADD3 UR41, UPT, UPT, UR41, 0xb0, URZ ;  /* 0x000000b029297890 */ /* 0x000fe2000fffe0ff */
[----:B------:R-:W-:Y:S01]  /*3b90*/  SHF.L.U32 R3, R11, 0x1f, RZ ;  /* 0x0000001f0b037819 */ /* 0x000fe200000006ff */
[----:B------:R-:W-:-:S03]  /*3ba0*/  UMOV UR4, 0x40 ;  /* 0x0000004000047882 */ /* 0x000fc60000000000 */
[----:B------:R-:W-:Y:S01]  /*3bb0*/  UVIRTCOUNT.DEALLOC.SMPOOL 0x80 ;  /* 0x000000800000784c */ /* 0x000fe20000000000 */
[----:B--2---:R-:W-:Y:S02]  /*3bc0*/  ULEA UR8, UR8, UR4, 0x18 ;  /* 0x0000000408087291 */ /* 0x004fe4000f8ec0ff */
[----:B------:R-:W-:-:S07]  /*3bd0*/  ULEA UR4, UR45, UR41, 0x3 ;  /* 0x000000292d047291 */ /* 0x000fce000f8e18ff */
[----:B------:R2:W-:Y:S02]  /*3be0*/  @P0 STS.U8 [UR8+0x1c], R0 ;  /* 0x00001c00ff000988 */ /* 0x0005e40008000008 */
[----:B------:R-:W4:Y:S02]  /*3bf0*/  SYNCS.PHASECHK.TRANS64.TRYWAIT P0, [UR4], R3 ;  /* 0x00000003ff0075a7 */ /* 0x000f240008001104 */
[----:B--2-4-:R-:W-:Y:S05]  /*3c00*/  @!P0 BRA `(.L_x_65) ;  /* 0x0000008000388947 */ /* 0x014fea0003800000 */
.L_x_188:
[----:B------:R-:W-:-:S04]  /*3c10*/  UIADD3 UR4, UPT, UPT, UR45, 0x1, URZ ;  /* 0x000000012d047890 */ /* 0x000fc8000fffe0ff */
[----:B------:R-:W-:-:S04]  /*3c20*/  UISETP.NE.AND UP0, UPT, UR4, 0x4, UPT ;  /* 0x000000040400788c */ /* 0x000fc8000bf05270 */
[----:B------:R-:W-:Y:S02]  /*3c30*/  USEL UR6, URZ, 0x1, UP0 ;  /* 0x00000001ff067887 */ /* 0x000fe40008000000 */
[----:B------:R-:W-:-:S04]  /*3c40*/  USEL UR4, UR4, URZ, UP0 ;  /* 0x000000ff04047287 */ /* 0x000fc80008000000 */
[----:B-1----:R-:W-:Y:S01]  /*3c50*/  ULEA UR5, UR4, UR41, 0x3 ;  /* 0x0000002904057291 */ /* 0x002fe2000f8e18ff */
[----:B------:R-:W-:-:S04]  /*3c60*/  LOP3.LUT R2, R11, UR6, RZ, 0x3c, !PT ;  /* 0x000000060b027c12 */ /* 0x000fc8000f8e3cff */
[----:B--2---:R-:W-:-:S04]  /*3c70*/  SHF.L.U32 R3, R2, 0x1f, RZ ;  /* 0x0000001f02037819 */ /* 0x004fc800000006ff */
[----:B------:R-:W1:Y:S02]  /*3c80*/  SYNCS.PHASECHK.TRANS64.TRYWAIT P0, [UR5], R3 ;  /* 0x00000003ff0075a7 */ /* 0x000e640008001105 */
[----:B-1----:R-:W-:Y:S05]  /*3c90*/  @!P0 BRA `(.L_x_66) ;  /* 0x00000080002c8947 */ /* 0x002fea0003800000 */
.L_x_190:
[----:B------:R-:W-:-:S04]  /*3ca0*/  UIADD3 UR4, UPT, UPT, UR4, 0x1, URZ ;  /* 0x0000000104047890 */ /* 0x000fc8000fffe0ff */
[----:B------:R-:W-:-:S04]  /*3cb0*/  UISETP.NE.AND UP0, UPT, UR4, 0x4, UPT ;  /* 0x000000040400788c */ /* 0x000fc8000bf05270 */
[----:B------:R-:W-:Y:S02]  /*3cc0*/  USEL UR6, URZ, 0x1, UP0 ;  /* 0x00000001ff067887 */ /* 0x000fe40008000000 */
[----:B------:R-:W-:-:S04]  /*3cd0*/  USEL UR4, UR4, URZ, UP0 ;  /* 0x000000ff04047287 */ /* 0x000fc80008000000 */
[----:B------:R-:W-:Y:S01]  /*3ce0*/  ULEA UR5, UR4, UR41, 0x3 ;  /* 0x0000002904057291 */ /* 0x000fe2000f8e18ff */
[----:B------:R-:W-:-:S04]  /*3cf0*/  LOP3.LUT R2, R2, UR6, RZ, 0x3c, !PT ;  /* 0x0000000602027c12 */ /* 0x000fc8000f8e3cff */
[----:B-1----:R-:W-:-:S04]  /*3d00*/  SHF.L.U32 R3, R2, 0x1f, RZ ;  /* 0x0000001f02037819 */ /* 0x002fc800000006ff */
[----:B------:R-:W1:Y:S02]  /*3d10*/  SYNCS.PHASECHK.TRANS64.TRYWAIT P0, [UR5], R3 ;  /* 0x00000003ff0075a7 */ /* 0x000e640008001105 */
[----:B-1----:R-:W-:Y:S05]  /*3d20*/  @!P0 BRA `(.L_x_67) ;  /* 0x0000008000208947 */ /* 0x002fea0003800000 */
.L_x_192:
[----:B------:R-:W-:-:S04]  /*3d30*/  UIADD3 UR4, UPT, UPT, UR4, 0x1, URZ ;  /* 0x0000000104047890 */ /* 0x000fc8000fffe0ff */
[----:B------:R-:W-:-:S04]  /*3d40*/  UISETP.NE.AND UP0, UPT, UR4, 0x4, UPT ;  /* 0x000000040400788c */ /* 0x000fc8000bf05270 */
[----:B------:R-:W-:Y:S02]  /*3d50*/  USEL UR5, URZ, 0x1, UP0 ;  /* 0x00000001ff057887 */ /* 0x000fe40008000000 */
[----:B------:R-:W-:-:S04]  /*3d60*/  USEL UR4, UR4, URZ, UP0 ;  /* 0x000000ff04047287 */ /* 0x000fc80008000000 */
[----:B------:R-:W-:Y:S01]  /*3d70*/  ULEA UR4, UR4, UR41, 0x3 ;  /* 0x0000002904047291 */ /* 0x000fe2000f8e18ff */
[----:B-1----:R-:W-:-:S04]  /*3d80*/  LOP3.LUT R3, R2, UR5, RZ, 0x3c, !PT ;  /* 0x0000000502037c12 */ /* 0x002fc8000f8e3cff */
[----:B------:R-:W-:-:S04]  /*3d90*/  SHF.L.U32 R3, R3, 0x1f, RZ ;  /* 0x0000001f03037819 */ /* 0x000fc800000006ff */
[----:B------:R-:W1:Y:S02]  /*3da0*/  SYNCS.PHASECHK.TRANS64.TRYWAIT P0, [UR4], R3 ;  /* 0x00000003ff0075a7 */ /* 0x000e640008001104 */
[----:B-1----:R-:W-:Y:S05]  /*3db0*/  @!P0 BRA `(.L_x_68) ;  /* 0x0000008000148947 */ /* 0x002fea0003800000 */
.L_x_194:
[----:B------:R-:W-:Y:S01]  /*3dc0*/  NOP ;  /* 0x0000000000007918 */ /* 0x000fe20000000000 */
[----:B-1----:R-:W1:Y:S01]  /*3dd0*/  LDS R0, [UR8+0x14] ;  /* 0x00001408ff007984 */ /* 0x002e620008000800 */
[----:B------:R-:W-:Y:S01]  /*3de0*/  ULOP3.LUT UR4, UR65, 0xffff, URZ, 0xc0, !UPT ;  /* 0x0000ffff41047892 */ /* 0x000fe2000f8ec0ff */
[----:B------:R-:W-:Y:S01]  /*3df0*/  UMOV UR5, 0xffff ;  /* 0x0000ffff00057882 */ /* 0x000fe20000000000 */
[----:B------:R-:W-:Y:S02]  /*3e00*/  UMOV UR6, 0x1 ;  /* 0x0000000100067882 */ /* 0x000fe40000000000 */
[----:B------:R-:W-:-:S04]  /*3e10*/  USHF.R.U32.HI UR4, URZ, 0x5, UR4 ;  /* 0x00000005ff047899 */ /* 0x000fc80008011604 */
[----:B------:R-:W-:Y:S02]  /*3e20*/  USHF.L.U32 UR5, UR5, UR4, URZ ;  /* 0x0000000405057299 */ /* 0x000fe400080006ff */
[----:B------:R-:W-:-:S04]  /*3e30*/  USHF.L.U32 UR4, UR6, UR4, URZ ;  /* 0x0000000406047299 */ /* 0x000fc800080006ff */
[----:B-1----:R-:W-:-:S04]  /*3e40*/  LOP3.LUT R0, R0, UR5, RZ, 0xc0, !PT ;  /* 0x0000000500007c12 */ /* 0x002fc8000f8ec0ff */
[----:B------:R-:W-:-:S13]  /*3e50*/  ISETP.NE.AND P0, PT, R0, UR5, PT ;  /* 0x0000000500007c0c */ /* 0x000fda000bf05270 */
[----:B------:R-:W-:Y:S05]  /*3e60*/  @P0 BRA `(.L_x_69) ;  /* 0x0000000000580947 */ /* 0x000fea0003800000 */
[----:B------:R-:W1:Y:S02]  /*3e70*/  LDS R0, [UR8+0x18] ;  /* 0x00001808ff007984 */ /* 0x000e640008000800 */
[----:B-1----:R-:W-:-:S04]  /*3e80*/  LOP3.LUT R0, R0, UR4, RZ, 0xc0, !PT ;  /* 0x0000000400007c12 */ /* 0x002fc8000f8ec0ff */
[----:B------:R-:W-:-:S13]  /*3e90*/  ISETP.NE.AND P0, PT, R0, UR4, PT ;  /* 0x0000000400007c0c */ /* 0x000fda000bf05270 */
[----:B------:R-:W-:Y:S05]  /*3ea0*/  @P0 BRA `(.L_x_70) ;  /* 0x00000000003c0947 */ /* 0x000fea0003800000 */
[----:B------:R-:W1:Y:S01]  /*3eb0*/  S2R R2, SR_LANEID ;  /* 0x0000000000027919 */ /* 0x000e620000000000 */
[----:B------:R-:W-:Y:S01]  /*3ec0*/  ULOP3.LUT UR5, URZ, UR5, URZ, 0x33, !UPT ;  /* 0x00000005ff057292 */ /* 0x000fe2000f8e33ff */
[----:B------:R-:W-:Y:S01]  /*3ed0*/  LOP3.LUT R4, RZ, UR4, RZ, 0x33, !PT ;  /* 0x00000004ff047c12 */ /* 0x000fe2000f8e33ff */
[----:B------:R-:W-:Y:S02]  /*3ee0*/  VOTEU.ANY UR4, UPT, PT ;  /* 0x0000000000047886 */ /* 0x000fe400038e0100 */
[----:B------:R-:W-:Y:S01]  /*3ef0*/  UFLO.U32 UR4, UR4 ;  /* 0x00000004000472bd */ /* 0x000fe200080e0000 */
[----:B------:R-:W2:Y:S01]  /*3f00*/  REDUX UR6, R4 ;  /* 0x00000000040673c4 */ /* 0x000ea20000000000 */
[----:B------:R-:W-:-:S06]  /*3f10*/  IMAD.U32 R0, RZ, RZ, UR5 ;  /* 0x00000005ff007e24 */ /* 0x000fcc000f8e00ff */
[----:B------:R4:W-:Y:S01]  /*3f20*/  UTCATOMSWS.AND URZ, UR5 ;  /* 0x0000000500ff79e3 */ /* 0x0009e20008000000 */
[----:B------:R-:W3:Y:S01]  /*3f30*/  REDUX UR7, R0 ;  /* 0x00000000000773c4 */ /* 0x000ee20000000000 */
[----:B-1----:R-:W-:Y:S01]  /*3f40*/  ISETP.EQ.U32.AND P0, PT, R2, UR4, PT ;  /* 0x0000000402007c0c */ /* 0x002fe2000bf02070 */
[----:B--2---:R-:W-:Y:S01]  /*3f50*/  IMAD.U32 R2, RZ, RZ, UR6 ;  /* 0x00000006ff027e24 */ /* 0x004fe2000f8e00ff */
[----:B---3--:R-:W-:-:S11]  /*3f60*/  MOV R3, UR7 ;  /* 0x0000000700037c02 */ /* 0x008fd60008000f00 */
[----:B------:R4:W-:Y:S04]  /*3f70*/  @P0 ATOMS.AND RZ, [UR8+0x14], R3 ;  /* 0x00001403ffff098c */ /* 0x0009e8000a800008 */
[----:B------:R4:W-:Y:S01]  /*3f80*/  @P0 ATOMS.AND RZ, [UR8+0x18], R2 ;  /* 0x00001802ffff098c */ /* 0x0009e2000a800008 */
[----:B------:R-:W-:Y:S05]  /*3f90*/  BRA `(.L_x_71) ;  /* 0x0000000000147947 */ /* 0x000fea0003800000 */
.L_x_70:
[----:B------:R-:W-:Y:S02]  /*3fa0*/  MOV R2, 0x3fc0 ;  /* 0x00003fc000027802 */ /* 0x000fe40000000f00 */
[----:B---3-5:R-:W-:Y:S05]  /*3fb0*/  CALL.REL.NOINC `($__internal_0_$__cuda_sm10x_tcgen05_guardrail_trap_col_being_dealloced_not_returned_by_alloc) ;  /* 0x0000008400ac7944 */ /* 0x028fea0003c00000 */
[----:B------:R-:W-:Y:S05]  /*3fc0*/  BRA `(.L_x_71) ;  /* 0x0000000000087947 */ /* 0x000fea0003800000 */
.L_x_69:
[----:B------:R-:W-:Y:S02]  /*3fd0*/  MOV R2, 0x3ff0 ;  /* 0x00003ff000027802 */ /* 0x000fe40000000f00 */
[----:B---3-5:R-:W-:Y:S05]  /*3fe0*/  CALL.REL.NOINC `($__internal_2_$__cuda_sm10x_tcgen05_guardrail_trap_unallocated_columns_being_dealloced) ;  /* 0x0000008400b87944 */ /* 0x028fea0003c00000 */
.L_x_71:
[----:B------:R-:W-:Y:S01]  /*3ff0*/  NOP ;  /* 0x0000000000007918 */ /* 0x000fe20000000000 */
[----:B----4-:R-:W-:Y:S05]  /*4000*/  EXIT ;  /* 0x000000000000794d */ /* 0x010fea0003800000 */
.L_x_53:
[----:B------:R-:W-:-:S09]  /*4010*/  UISETP.NE.OR UP0, UPT, UR17, 0x3, !UP3 ;  /* 0x000000031100788c */ /* 0x000fd2000df05670 */
[----:B------:R-:W-:Y:S05]  /*4020*/  BRA.U UP0, `(.L_x_72) ;  /* 0x0000001500d47547 */ /* 0x000fea000b800000 */
[----:B------:R-:W1:Y:S01]  /*4030*/  LDCU UR37, c[0x0][0x370] ;  /* 0x00006e00ff2577ac */ /* 0x000e620008000800 */
[----:B------:R-:W2:Y:S01]  /*4040*/  LDC.64 R16, c[0x0][0x348] ;  /* 0x0000d200ff107b82 */ /* 0x000ea20000000a00 */
[----:B------:R-:W-:Y:S01]  /*4050*/  HFMA2 R14, -RZ, RZ, 0, 0 ;  /* 0x00000000ff0e7431 */ /* 0x000fe200000001ff */
[----:B------:R-:W-:Y:S01]  /*4060*/  MOV R13, RZ ;  /* 0x000000ff000d7202 */ /* 0x000fe20000000f00 */
[----:B------:R-:W1:Y:S01]  /*4070*/  LDCU.128 UR48, c[0x0][0xb10] ;  /* 0x00016200ff3077ac */ /* 0x000e620008000c00 */
[----:B------:R-:W-:Y:S01]  /*4080*/  HFMA2 R7, -RZ, RZ, 0, 0.0078125 ;  /* 0x00002000ff077431 */ /* 0x000fe200000001ff */
[----:B------:R-:W3:Y:S03]  /*4090*/  LDCU UR31, c[0x0][0x374] ;  /* 0x00006e80ff1f77ac */ /* 0x000ee60008000800 */
[----:B------:R-:W4:Y:S01]  /*40a0*/  LDC.64 R2, c[0x0][0x888] ;  /* 0x00022200ff027b82 */ /* 0x000f220000000a00 */
[----:B------:R-:W3:Y:S01]  /*40b0*/  LDCU UR15, c[0x0][0xb0c] ;  /* 0x00016180ff0f77ac */ /* 0x000ee20008000800 */
[----:B------:R-:W2:Y:S06]  /*40c0*/  LDCU UR47, c[0x0][0xb20] ;  /* 0x00016400ff2f77ac */ /* 0x000eac0008000800 */
[----:B------:R-:W4:Y:S01]  /*40d0*/  LDC.64 R4, c[0x0][0x890] ;  /* 0x00022400ff047b82 */ /* 0x000f220000000a00 */
[----:B------:R-:W2:Y:S01]  /*40e0*/  LDCU UR4, c[0x0][0xb30] ;  /* 0x00016600ff0477ac */ /* 0x000ea20008000800 */
[----:B-1----:R-:W-:-:S02]  /*40f0*/  UIMAD.WIDE.U32 UR6, UR37, UR48, URZ ;  /* 0x00000030250672a5 */ /* 0x002fc4000f8e00ff */
[----:B---3--:R-:W-:Y:S01]  /*4100*/  UIMAD.WIDE.U32 UR8, UR31, UR51, URZ ;  /* 0x000000331f0872a5 */ /* 0x008fe2000f8e00ff */
[----:B------:R-:W-:Y:S01]  /*4110*/  UMOV UR21, 0x400 ;  /* 0x0000040000157882 */ /* 0x000fe20000000000 */
[----:B------:R-:W-:Y:S02]  /*4120*/  UPLOP3.LUT UP1, UPT, UPT, UPT, UPT, 0x40, 0x4 ;  /* 0x000000000004789c */ /* 0x000fe40003f2e870 */
[----:B------:R-:W-:Y:S01]  /*4130*/  ULEA UR21, UR52, UR21, 0x18 ;  /* 0x0000001534157291 */ /* 0x000fe2000f8ec0ff */
[----:B------:R-:W-:Y:S02]  /*4140*/  UMOV UR6, UR7 ;  /* 0x0000000700067c82 */ /* 0x000fe40008000000 */
[----:B------:R-:W-:Y:S01]  /*4150*/  UMOV UR38, UR9 ;  /* 0x0000000900267c82 */ /* 0x000fe20008000000 */
[----:B------:R-:W-:Y:S02]  /*4160*/  UISETP.GE.AND UP0, UPT, UR45, 0x1, UPT ;  /* 0x000000012d00788c */ /* 0x000fe4000bf06270 */
[----:B------:R-:W-:Y:S01]  /*4170*/  UISETP.NE.AND UP4, UPT, UR45, 0x1, UPT ;  /* 0x000000012d00788c */ /* 0x000fe2000bf85270 */
[----:B------:R-:W1:Y:S01]  /*4180*/  LDCU.64 UR22, c[0x0][0xb28] ;  /* 0x00016500ff1677ac */ /* 0x000e620008000a00 */
[----:B------:R-:W-:-:S02]  /*4190*/  UISETP.NE.AND UP6, UPT, UR15, 0x1, UPT ;  /* 0x000000010f00788c */ /* 0x000fc4000bfc5270 */
[----:B------:R-:W-:Y:S02]  /*41a0*/  UISETP.NE.AND UP5, UPT, UR50, 0x1, UPT ;  /* 0x000000013200788c */ /* 0x000fe4000bfa5270 */
[----:B------:R-:W-:Y:S02]  /*41b0*/  UIADD3 UR41, UPT, UPT, UR21, 0x20, URZ ;  /* 0x0000002015297890 */ /* 0x000fe4000fffe0ff */
[----:B------:R-:W-:Y:S02]  /*41c0*/  UIADD3 UR33, UPT, UPT, UR21, 0x28, URZ ;  /* 0x0000002815217890 */ /* 0x000fe4000fffe0ff */
[----:B------:R-:W-:Y:S02]  /*41d0*/  UIADD3 UR25, UPT, UPT, UR21, 0x30, URZ ;  /* 0x0000003015197890 */ /* 0x000fe4000fffe0ff */
[----:B------:R-:W-:Y:S02]  /*41e0*/  UIADD3 UR17, UPT, UPT, UR21, 0x38, URZ ;  /* 0x0000003815117890 */ /* 0x000fe4000fffe0ff */
[----:B------:R-:W-:-:S02]  /*41f0*/  USHF.R.U32.HI UR39, URZ, UR49, UR6 ;  /* 0x00000031ff277299 */ /* 0x000fc40008011606 */
[----:B--2---:R-:W-:Y:S02]  /*4200*/  USHF.R.U32.HI UR38, URZ, UR47, UR38 ;  /* 0x0000002fff267299 */ /* 0x004fe40008011626 */
[----:B------:R-:W-:-:S11]  /*4210*/  UISETP.NE.AND UP3, UPT, UR4, 0x1, UPT ;  /* 0x000000010400788c */ /* 0x000fd6000bf65270 */
.L_x_87:
[C---:B------:R-:W-:Y:S02]  /*4220*/  LEA R12, R14.reuse, UR21, 0x3 ;  /* 0x000000150e0c7c11 */ /* 0x040fe4000f8e18ff */
[----:B------:R-:W-:Y:S02]  /*4230*/  SHF.L.U32 R9, R13, 0x1f, RZ ;  /* 0x0000001f0d097819 */ /* 0x000fe400000006ff */
[----:B------:R-:W-:Y:S02]  /*4240*/  LEA R10, R14, UR21, 0x4 ;  /* 0x000000150e0a7c11 */ /* 0x000fe4000f8e20ff */
[----:B--2---:R-:W2:Y:S02]  /*4250*/  SYNCS.PHASECHK.TRANS64.TRYWAIT P0, [R12+URZ+0x70], R9 ;  /* 0x000070090c0075a7 */ /* 0x004ea400080011ff */
[----:B--2---:R-:W-:Y:S05]  /*4260*/  @!P0 BRA `(.L_x_73) ;  /* 0x0000007c00008947 */ /* 0x004fea0003800000 */
.L_x_195:
[----:B--2---:R-:W2:Y:S01]  /*4270*/  LDS.128 R8, [R10+0x100] ;  /* 0x000100000a087984 */ /* 0x004ea20000000c00 */
[----:B------:R-:W-:Y:S01]  /*4280*/  UISETP.GE.AND UP0, UPT, UR45, 0x1, UPT ;  /* 0x000000012d00788c */ /* 0x000fe2000bf06270 */
[----:B------:R-:W-:Y:S01]  /*4290*/  @!PT LDS RZ, [RZ] ;  /* 0x00000000fffff984 */ /* 0x000fe20000000800 */
[----:B------:R-:W-:Y:S01]  /*42a0*/  @!PT LDS RZ, [RZ] ;  /* 0x00000000fffff984 */ /* 0x000fe20000000800 */
[----:B------:R-:W-:Y:S01]  /*42b0*/  @!PT LDS RZ, [RZ] ;  /* 0x00000000fffff984 */ /* 0x000fe20000000800 */
[----:B------:R-:W-:Y:S01]  /*42c0*/  @!PT LDS RZ, [RZ] ;  /* 0x00000000fffff984 */ /* 0x000fe20000000800 */
[----:B------:R3:W-:Y:S06]  /*42d0*/  MEMBAR.ALL.CTA ;  /* 0x0000000000007992 */ /* 0x0007ec0000008000 */
[----:B---3--:R-:W3:Y:S01]  /*42e0*/  FENCE.VIEW.ASYNC.S ;  /* 0x00000000000073c6 */ /* 0x008ee20000000000 */
[----:B--2---:R-:W-:Y:S11]  /*42f0*/  LOP3.LUT P0, RZ, R10, 0x1, RZ, 0xc0, !PT ;  /* 0x000000010aff7812 */ /* 0x004ff6000780c0ff */
[----:B------:R-:W-:Y:S02]  /*4300*/  @!UPT UIADD3 URZ, UPT, UPT, URZ, URZ, URZ ;  /* 0x000000fffffff290 */ /* 0x000fe4000fffe0ff */
[----:B---3--:R-:W-:Y:S01]  /*4310*/  VOTEU.ANY UP2, P0 ;  /* 0x0000000000ff7886 */ /* 0x008fe20000040100 */
[----:B------:R-:W-:Y:S11]  /*4320*/  PLOP3.LUT P0, PT, PT, PT, UP2, 0x80, 0x8 ;  /* 0x000000000008781c */ /* 0x000ff60003f0f028 */
[----:B------:R-:W-:Y:S02]  /*4330*/  @!UPT UIADD3 URZ, UPT, UPT, URZ, URZ, URZ ;  /* 0x000000fffffff290 */ /* 0x000fe4000fffe0ff */
[----:B------:R-:W-:Y:S02]  /*4340*/  @P0 SHF.R.U32.HI R0, RZ, 0x10, R9 ;  /* 0x00000010ff000819 */ /* 0x000fe40000011609 */
[----:B------:R-:W-:Y:S02]  /*4350*/  @P0 MOV R6, R8 ;  /* 0x0000000800060202 */ /* 0x000fe40000000f00 */
[----:B------:R-:W-:Y:S01]  /*4360*/  @P0 R2UR UR4, R0 ;  /* 0x00000000000402ca */ /* 0x000fe200000e0000 */
[----:B------:R-:W-:Y:S01]  /*4370*/  VIADD R0, R12, 0x80 ;  /* 0x000000800c007836 */ /* 0x000fe20000000000 */
[----:B------:R-:W-:Y:S02]  /*4380*/  @P0 LOP3.LUT R8, R9, 0xffff, RZ, 0xc0, !PT ;  /* 0x0000ffff09080812 */ /* 0x000fe400078ec0ff */
[----:B------:R-:W-:Y:S02]  /*4390*/  @P0 R2UR UR6, R6 ;  /* 0x00000000060602ca */ /* 0x000fe400000e0000 */
[----:B------:R-:W-:Y:S02]  /*43a0*/  PRMT R0, RZ, 0x654, R0 ;  /* 0x00000654ff007816 */ /* 0x000fe40000000000 */
[----:B------:R-:W-:Y:S02]  /*43b0*/  @P0 R2UR UR5, R8 ;  /* 0x00000000080502ca */ /* 0x000fe400000e0000 */
[----:B------:R2:W-:Y:S03]  /*43c0*/  SYNCS.ARRIVE.TRANS64.RED.A1T0 RZ, [R0+URZ], RZ ;  /* 0x000000ff00ff79a7 */ /* 0x0005e600081004ff */
[----:B------:R-:W-:Y:S04]  /*43d0*/  @UP2 UMOV UR30, UR4 ;  /* 0x00000004001e2c82 */ /* 0x000fe80008000000 */
[----:B------:R-:W-:Y:S04]  /*43e0*/  @UP2 UMOV UR14, UR6 ;  /* 0x00000006000e2c82 */ /* 0x000fe80008000000 */
[----:B------:R-:W-:Y:S01]  /*43f0*/  @UP2 UMOV UR13, UR5 ;  /* 0x00000005000d2c82 */ /* 0x000fe20008000000 */
[----:B------:R-:W-:Y:S05]  /*4400*/  BRA.U !UP0, `(.L_x_74) ;  /* 0x0000000108a47547 */ /* 0x000fea000b800000 */
[----:B------:R-:W-:Y:S02]  /*4410*/  UIMAD.WIDE.U32 UR18, UR13, UR51, URZ ;  /* 0x000000330d1272a5 */ /* 0x000fe4000f8e00ff */
[----:B------:R-:W-:Y:S02]  /*4420*/  UIMAD.WIDE.U32 UR26, UR14, UR48, URZ ;  /* 0x000000300e1a72a5 */ /* 0x000fe4000f8e00ff */
[----:B------:R-:W-:Y:S02]  /*4430*/  USEL UR4, UR31, UR38, !UP5 ;  /* 0x000000261f047287 */ /* 0x000fe4000e800000 */
[----:B------:R-:W-:Y:S02]  /*4440*/  USEL UR7, UR37, UR39, !UP6 ;  /* 0x0000002725077287 */ /* 0x000fe4000f000000 */
[----:B-1----:R-:W-:Y:S02]  /*4450*/  UIMAD.WIDE.U32 UR8, UR4, UR22, URZ ;  /* 0x00000016040872a5 */ /* 0x002fe4000f8e00ff */
[----:B------:R-:W-:Y:S01]  /*4460*/  UIMAD.WIDE.U32 UR10, UR7, UR22, URZ ;  /* 0x00000016070a72a5 */ /* 0x000fe2000f8e00ff */
[----:B------:R-:W-:Y:S02]  /*4470*/  UMOV UR5, UR19 ;  /* 0x0000001300057c82 */ /* 0x000fe40008000000 */
[----:B------:R-:W-:Y:S03]  /*4480*/  USHF.R.U32.HI UR6, URZ, UR47, UR5 ;  /* 0x0000002fff067299 */ /* 0x000fe60008011605 */
[----:B------:R-:W-:Y:S01]  /*4490*/  UMOV UR5, UR27 ;  /* 0x0000001b00057c82 */ /* 0x000fe20008000000 */
[----:B------:R-:W-:Y:S02]  /*44a0*/  USEL UR6, UR13, UR6, !UP5 ;  /* 0x000000060d067287 */ /* 0x000fe4000e800000 */
[----:B------:R-:W-:Y:S03]  /*44b0*/  USHF.R.U32.HI UR12, URZ, UR49, UR5 ;  /* 0x00000031ff0c7299 */ /* 0x000fe60008011605 */
[----:B------:R-:W-:Y:S02]  /*44c0*/  UMOV UR5, UR9 ;  /* 0x0000000900057c82 */ /* 0x000fe40008000000 */
[----:B------:R-:W-:Y:S03]  /*44d0*/  @UP4 USHF.R.U32.HI UR4, URZ, UR23, UR5 ;  /* 0x00000017ff044299 */ /* 0x000fe60008011605 */
[----:B------:R-:W-:Y:S01]  /*44e0*/  UMOV UR5, UR11 ;  /* 0x0000000b00057c82 */ /* 0x000fe20008000000 */
[----:B------:R-:W-:Y:S02]  /*44f0*/  UIMAD UR4, UR45, UR4, URZ ;  /* 0x000000042d0472a4 */ /* 0x000fe4000f8e02ff */
[----:B------:R-:W-:Y:S02]  /*4500*/  @UP4 USHF.R.U32.HI UR7, URZ, UR23, UR5 ;  /* 0x00000017ff074299 */ /* 0x000fe40008011605 */
[----:B------:R-:W-:Y:S02]  /*4510*/  UIMAD.WIDE.U32 UR10, UR6, UR22, URZ ;  /* 0x00000016060a72a5 */ /* 0x000fe4000f8e00ff */
[----:B------:R-:W-:Y:S02]  /*4520*/  USEL UR5, UR14, UR12, !UP6 ;  /* 0x0000000c0e057287 */ /* 0x000fe4000f000000 */
[----:B------:R-:W-:Y:S02]  /*4530*/  UIMAD UR8, UR45, UR7, URZ ;  /* 0x000000072d0872a4 */ /* 0x000fe4000f8e02ff */
[----:B------:R-:W-:Y:S03]  /*4540*/  UISETP.GE.AND UP0, UPT, UR6, UR4, UPT ;  /* 0x000000040600728c */ /* 0x000fe6000bf06270 */
[----:B------:R-:W-:Y:S01]  /*4550*/  UMOV UR4, UR11 ;  /* 0x0000000b00047c82 */ /* 0x000fe20008000000 */
[----:B------:R-:W-:Y:S02]  /*4560*/  UISETP.GE.OR UP0, UPT, UR5, UR8, UP0 ;  /* 0x000000080500728c */ /* 0x000fe40008706670 */
[----:B------:R-:W-:Y:S02]  /*4570*/  USHF.R.U32.HI UR4, URZ, UR23, UR4 ;  /* 0x00000017ff047299 */ /* 0x000fe40008011604 */
[----:B------:R-:W-:Y:S02]  /*4580*/  UIMAD.WIDE.U32 UR8, UR5, UR22, URZ ;  /* 0x00000016050872a5 */ /* 0x000fe4000f8e00ff */
[----:B------:R-:W-:Y:S04]  /*4590*/  USEL UR10, UR6, UR4, !UP4 ;  /* 0x00000004060a7287 */ /* 0x000fe8000e000000 */
[----:B------:R-:W-:Y:S01]  /*45a0*/  UIADD3 UR11, UPT, UPT, -UR10, URZ, URZ ;  /* 0x000000ff0a0b7290 */ /* 0x000fe2000fffe1ff */
[----:B------:R-:W-:Y:S02]  /*45b0*/  @!UP0 UMOV UR4, UR9 ;  /* 0x0000000900048c82 */ /* 0x000fe40008000000 */
[----:B------:R-:W-:Y:S02]  /*45c0*/  @!UP0 USHF.R.U32.HI UR4, URZ, UR23, UR4 ;  /* 0x00000017ff048299 */ /* 0x000fe40008011604 */
[----:B------:R-:W-:Y:S02]  /*45d0*/  UIMAD UR8, UR45, UR11, UR6 ;  /* 0x0000000b2d0872a4 */ /* 0x000fe4000f8e0206 */
[----:B------:R-:W-:Y:S04]  /*45e0*/  @!UP0 USEL UR4, UR5, UR4, !UP4 ;  /* 0x0000000405048287 */ /* 0x000fe8000e000000 */
[----:B------:R-:W-:Y:S02]  /*45f0*/  @!UP0 UIMAD UR7, UR7, UR8, UR4 ;  /* 0x00000008070782a4 */ /* 0x000fe4000f8e0204 */
[----:B------:R-:W-:Y:S02]  /*4600*/  @!UP0 UIADD3 UR9, UPT, UPT, UR10, -UR4, URZ ;  /* 0x800000040a098290 */ /* 0x000fe4000fffe0ff */
[----:B------:R-:W-:Y:S02]  /*4610*/  UIADD3 UR8, UPT, UPT, -UR6, URZ, URZ ;  /* 0x000000ff06087290 */ /* 0x000fe4000fffe1ff */
[----:B------:R-:W-:Y:S02]  /*4620*/  UIADD3 UR4, UPT, UPT, -UR5, URZ, URZ ;  /* 0x000000ff05047290 */ /* 0x000fe4000fffe1ff */
[----:B------:R-:W-:Y:S03]  /*4630*/  @!UP0 UIMAD UR6, UR9, UR45, UR5 ;  /* 0x0000002d090682a4 */ /* 0x000fe6000f8e0205 */
[----:B------:R-:W-:Y:S01]  /*4640*/  @!UP0 UMOV UR5, UR7 ;  /* 0x0000000700058c82 */ /* 0x000fe20008000000 */
[----:B------:R-:W-:Y:S02]  /*4650*/  UIMAD UR7, UR15, UR4, UR14 ;  /* 0x000000040f0772a4 */ /* 0x000fe4000f8e020e */
[----:B------:R-:W-:Y:S02]  /*4660*/  UIMAD UR4, UR50, UR8, UR13 ;  /* 0x00000008320472a4 */ /* 0x000fe4000f8e020d */
[----:B------:R-:W-:Y:S02]  /*4670*/  UIMAD UR14, UR5, UR15, UR7 ;  /* 0x0000000f050e72a4 */ /* 0x000fe4000f8e0207 */
[----:B------:R-:W-:Y:S11]  /*4680*/  UIMAD UR13, UR6, UR50, UR4 ;  /* 0x00000032060d72a4 */ /* 0x000ff6000f8e0204 */
[----:B------:R-:W-:Y:S01]  /*4690*/  @!UPT UIADD3 URZ, UPT, UPT, URZ, URZ, URZ ;  /* 0x000000fffffff290 */ /* 0x000fe2000fffe0ff */
.L_x_74:
[----:B------:R-:W3:Y:S01]  /*46a0*/  @!UP3 LDCU.128 UR8, c[0x0][0xb10] ;  /* 0x00016200ff08b7ac */ /* 0x000ee20008000c00 */
[----:B------:R-:W-:Y:S01]  /*46b0*/  IMAD.MOV.U32 R10, RZ, RZ, 0x1 ;  /* 0x00000001ff0a7424 */ /* 0x000fe200078e00ff */
[C---:B----4-:R-:W-:Y:S02]  /*46c0*/  ISETP.NE.U32.AND P1, PT, R4.reuse, RZ, PT ;  /* 0x000000ff0400720c */ /* 0x050fe40003f25070 */
[----:B------:R-:W-:Y:S02]  /*46d0*/  ISETP.NE.U32.AND P0, PT, R4, RZ, PT ;  /* 0x000000ff0400720c */ /* 0x000fe40003f05070 */
[C---:B------:R-:W-:Y:S01]  /*46e0*/  ISETP.NE.AND.EX P1, PT, R5.reuse, RZ, PT, P1 ;  /* 0x000000ff0500720c */ /* 0x040fe20003f25310 */
[----:B------:R-:W4:Y:S01]  /*46f0*/  @!UP3 LDCU UR5, c[0x0][0xb0c] ;  /* 0x00016180ff05b7ac */ /* 0x000f220008000800 */
[----:B------:R-:W-:Y:S02]  /*4700*/  ISETP.NE.AND.EX P0, PT, R5, RZ, PT, P0 ;  /* 0x000000ff0500720c */ /* 0x000fe40003f05300 */
[----:B------:R-:W-:Y:S01]  /*4710*/  SHF.L.U32 R10, R10, 0x1f, RZ ;  /* 0x0000001f0a0a7819 */ /* 0x000fe200000006ff */
[----:B------:R-:W-:Y:S02]  /*4720*/  USHF.L.U32 UR43, UR16, 0x6, URZ ;  /* 0x00000006102b7899 */ /* 0x000fe400080006ff */
[----:B------:R-:W-:Y:S02]  /*4730*/  USHF.L.U32 UR42, UR20, 0x8, URZ ;  /* 0x00000008142a7899 */ /* 0x000fe400080006ff */
[----:B---3--:R-:W-:Y:S07]  /*4740*/  UIMAD.WIDE.U32 UR6, UR14, UR8, URZ ;  /* 0x000000080e0672a5 */ /* 0x008fee000f8e00ff */
[----:B------:R-:W-:Y:S01]  /*4750*/  @!UP3 UMOV UR4, UR7 ;  /* 0x000000070004bc82 */ /* 0x000fe20008000000 */
[----:B----4-:R-:W-:Y:S02]  /*4760*/  @!UP3 UISETP.NE.AND UP0, UPT, UR5, 0x1, UPT ;  /* 0x000000010500b88c */ /* 0x010fe4000bf05270 */
[----:B------:R-:W-:Y:S02]  /*4770*/  @!UP3 USHF.R.U32.HI UR4, URZ, UR9, UR4 ;  /* 0x00000009ff04b299 */ /* 0x000fe40008011604 */
[----:B------:R-:W-:Y:S02]  /*4780*/  UIMAD.WIDE.U32 UR6, UR13, UR11, URZ ;  /* 0x0000000b0d0672a5 */ /* 0x000fe4000f8e00ff */
[----:B------:R-:W-:Y:S02]  /*4790*/  @!UP3 USEL UR8, UR14, UR4, !UP0 ;  /* 0x000000040e08b287 */ /* 0x000fe4000c000000 */
[----:B------:R-:W-:Y:S03]  /*47a0*/  @!UP3 UISETP.NE.AND UP0, UPT, UR10, 0x1, UPT ;  /* 0x000000010a00b88c */ /* 0x000fe6000bf05270 */
[----:B------:R-:W-:Y:S02]  /*47b0*/  @!UP3 UMOV UR6, UR7 ;  /* 0x000000070006bc82 */ /* 0x000fe40008000000 */
[----:B------:R-:W3:Y:S02]  /*47c0*/  @!UP3 LDCU UR4, c[0x0][0xb20] ;  /* 0x00016400ff04b7ac */ /* 0x000ee40008000800 */
[----:B---3--:R-:W-:Y:S04]  /*47d0*/  @!UP3 USHF.R.U32.HI UR6, URZ, UR4, UR6 ;  /* 0x00000004ff06b299 */ /* 0x008fe80008011606 */
[----:B------:R-:W-:Y:S04]  /*47e0*/  @!UP3 USEL UR6, UR13, UR6, !UP0 ;  /* 0x000000060d06b287 */ /* 0x000fe8000c000000 */
[----:B------:R-:W-:Y:S02]  /*47f0*/  @!UP3 UIADD3 UR4, UPT, UPT, -UR8, UR6, URZ ;  /* 0x000000060804b290 */ /* 0x000fe4000fffe1ff */
[----:B------:R-:W-:Y:S02]  /*4800*/  @!UP3 UIADD3 UR6, UPT, UPT, UR8, -UR6, URZ ;  /* 0x800000060806b290 */ /* 0x000fe4000fffe0ff */
[----:B------:R-:W-:Y:S02]  /*4810*/  @!UP3 UIMAD UR14, UR4, UR5, UR14 ;  /* 0x00000005040eb2a4 */ /* 0x000fe4000f8e020e */
[----:B------:R-:W-:Y:S01]  /*4820*/  @!UP3 UIMAD UR13, UR6, UR10, UR13 ;  /* 0x0000000a060db2a4 */ /* 0x000fe2000f8e020d */
[----:B------:R-:W-:Y:S11]  /*4830*/  BRA.U UP1, `(.L_x_75) ;  /* 0x0000000101107547 */ /* 0x000ff6000b800000 */
[----:B--2---:R-:W-:Y:S04]  /*4840*/  MOV R0, UR46 ;  /* 0x0000002e00007c02 */ /* 0x004fe80008000f00 */
[----:B------:R-:W-:Y:S04]  /*4850*/  SHF.L.U32 R9, R0, 0x1f, RZ ;  /* 0x0000001f00097819 */ /* 0x000fe800000006ff */
[----:B------:R-:W2:Y:S02]  /*4860*/  SYNCS.PHASECHK.TRANS64.TRYWAIT P2, [UR21+0x68], R9 ;  /* 0x00006809ff0075a7 */ /* 0x000ea40008041115 */
[----:B--2---:R-:W-:Y:S05]  /*4870*/  @!P2 BRA `(.L_x_76) ;  /* 0x000000740090a947 */ /* 0x004fea0003800000 */
.L_x_75:
[----:B------:R-:W-:Y:S05]  /*4880*/  @!P1 BRA `(.L_x_77) ;  /* 0x0000000000309947 */ /* 0x000fea0003800000 */
[----:B------:R-:W-:Y:S01]  /*4890*/  ISETP.NE.U32.AND P1, PT, R2, RZ, PT ;  /* 0x000000ff0200720c */ /* 0x000fe20003f25070 */
[----:B------:R-:W3:Y:S01]  /*48a0*/  LDCU.64 UR4, c[0x0][0x358] ;  /* 0x00006b00ff0477ac */ /* 0x000ee20008000a00 */
[----:B------:R-:W-:Y:S02]  /*48b0*/  IMAD.MOV.U32 R57, RZ, RZ, 0x1 ;  /* 0x00000001ff397424 */ /* 0x000fe400078e00ff */
[----:B------:R-:W-:Y:S11]  /*48c0*/  ISETP.NE.AND.EX P1, PT, R3, RZ, PT, P1 ;  /* 0x000000ff0300720c */ /* 0x000ff60003f25310 */
[----:B------:R-:W-:Y:S02]  /*48d0*/  @!UPT UIADD3 URZ, UPT, UPT, URZ, URZ, URZ ;  /* 0x000000fffffff290 */ /* 0x000fe4000fffe0ff */
[----:B--2---:R-:W2:Y:S01]  /*48e0*/  @P1 LDC.64 R8, c[0x0][0x888] ;  /* 0x00022200ff081b82 */ /* 0x004ea20000000a00 */
[----:B------:R-:W-:Y:S04]  /*48f0*/  @P1 IMAD R0, R4, UR36, RZ ;  /* 0x0000002404001c24 */ /* 0x000fe8000f8e02ff */
[----:B--2---:R-:W-:Y:S04]  /*4900*/  @P1 IMAD.WIDE R8, R0, 0x4, R8 ;  /* 0x0000000400081825 */ /* 0x004fe800078e0208 */
[----:B------:R-:W-:Y:S01]  /*4910*/  HFMA2 R0, -RZ, RZ, 0, 5.9604644775390625e-08 ;  /* 0x00000001ff007431 */ /* 0x000fe200000001ff */
[----:B---3-5:R3:W5:Y:S04]  /*4920*/  @P1 LDG.E R27, desc[UR4][R8.64] ;  /* 0x00000004081b1981 */ /* 0x028768000c1e1900 */
[----:B------:R-:W-:Y:S01]  /*4930*/  @!P1 PRMT R57, R0, 0x7610, R57 ;  /* 0x0000761000399816 */ /* 0x000fe20000000039 */
[----:B---3--:R-:W4:Y:S06]  /*4940*/  @!P1 LDC R27, c[0x0][0x880] ;  /* 0x00022000ff1b9b82 */ /* 0x008f2c0000000800 */
.L_x_77:
[----:B----45:R-:W-:Y:S01]  /*4950*/  @!P0 FSETP.EQ.AND P1, PT, R27, RZ, PT ;  /* 0x000000ff1b00820b */ /* 0x030fe20003f22000 */
[----:B------:R-:W-:Y:S01]  /*4960*/  @!UPT UIADD3 URZ, UPT, UPT, URZ, URZ, URZ ;  /* 0x000000fffffff290 */ /* 0x000fe2000fffe0ff */
[----:B------:R-:W-:Y:S11]  /*4970*/  @!P0 BRA `(.L_x_78) ;  /* 0x0000000000188947 */ /* 0x000ff60003800000 */
[----:B------:R-:W-:Y:S02]  /*4980*/  LOP3.LUT P0, RZ, R57, 0xff, RZ, 0xc0, !PT ;  /* 0x000000ff39ff7812 */ /* 0x000fe4000780c0ff */
[----:B------:R-:W-:Y:S04]  /*4990*/  ISETP.NE.U32.AND P1, PT, R2, RZ, PT ;  /* 0x000000ff0200720c */ /* 0x000fe80003f25070 */
[----:B------:R-:W-:Y:S04]  /*49a0*/  ISETP.NE.AND.EX P1, PT, R3, RZ, PT, P1 ;  /* 0x000000ff0300720c */ /* 0x000fe80003f25310 */
[----:B------:R-:W-:Y:S03]  /*49b0*/  PLOP3.LUT P1, PT, P1, PT, PT, 0x8, 0x80 ;  /* 0x000000000080781c */ /* 0x000fe60000f2e170 */
[----:B------:R-:W-:Y:S11]  /*49c0*/  @P0 FSETP.EQ.AND P1, PT, R27, RZ, PT ;  /* 0x000000ff1b00020b */ /* 0x000ff60003f22000 */
[----:B------:R-:W-:Y:S02]  /*49d0*/  @!UPT UIADD3 URZ, UPT, UPT, URZ, URZ, URZ ;  /* 0x000000fffffff290 */ /* 0x000fe4000fffe0ff */
.L_x_78:
[----:B------:R-:W3:Y:S01]  /*49e0*/  SYNCS.PHASECHK.TRANS64.TRYWAIT P2, [UR21+0x40], R10 ;  /* 0x0000400aff0075a7 */ /* 0x000ee20008041115 */
[----:B------:R-:W-:Y:S04]  /*49f0*/  ELECT P0, URZ, PT ;  /* 0x0000000000ff782f */ /* 0x000fe80003800000 */
[----:B------:R-:W-:Y:S11]  /*4a00*/  PLOP3.LUT P1, PT, P1, P0, PT, 0xf2, 0x2f ;  /* 0x00000000002f781c */ /* 0x000ff60000f21e72 */
[----:B------:R-:W-:Y:S02]  /*4a10*/  @!UPT UIADD3 URZ, UPT, UPT, URZ, URZ, URZ ;  /* 0x000000fffffff290 */ /* 0x000fe4000fffe0ff */
[----:B------:R-:W-:Y:S05]  /*4a20*/  @!P1 IADD3 R6, P0, PT, R16, 0x580, RZ ;  /* 0x0000058010069810 */ /* 0x000fea0007f1e0ff */
[----:B--2---:R-:W-:Y:S01]  /*4a30*/  @!P1 IMAD.X R0, RZ, RZ, R17, P0 ;  /* 0x000000ffff009224 */ /* 0x004fe200000e0611 */
[----:B---3--:R-:W-:Y:S07]  /*4a40*/  @!P2 BRA `(.L_x_79) ;  /* 0x000000740034a947 */ /* 0x008fee0003800000 */
.L_x_198:
[----:B------:R-:W-:Y:S01]  /*4a50*/  @!P1 R2UR UR5, R6 ;  /* 0x00000000060592ca */ /* 0x000fe200000e0000 */
[----:B------:R-:W-:Y:S01]  /*4a60*/  VOTEU.ALL UP0, P1 ;  /* 0x0000000000ff7886 */ /* 0x000fe20000800000 */
[----:B------:R-:W-:Y:S01]  /*4a70*/  @!P1 R2UR UR4, R0 ;  /* 0x00000000000492ca */ /* 0x000fe200000e0000 */
[----:B------:R-:W-:Y:S01]  /*4a80*/  @!P1 IMAD.MOV.U32 R0, RZ, RZ, 0x2000 ;  /* 0x00002000ff009424 */ /* 0x000fe200078e00ff */
[----:B------:R-:W-:Y:S01]  /*4a90*/  UMOV UR8, 0x0 ;  /* 0x0000000000087882 */ /* 0x000fe20000000000 */
[----:B------:R-:W-:Y:S01]  /*4aa0*/  UMOV UR9, 0x10000000 ;  /* 0x1000000000097882 */ /* 0x000fe20000000000 */
[----:B------:R-:W-:Y:S01]  /*4ab0*/  @!UP0 UIADD3 UR40, UPT, UPT, UR21, 0x400, URZ ;  /* 0x0000040015288890 */ /* 0x000fe2000fffe0ff */
[----:B------:R-:W-:Y:S01]  /*4ac0*/  @!P1 IADD3 R6, P0, PT, R16, 0x580, RZ ;  /* 0x0000058010069810 */ /* 0x000fe20007f1e0ff */
[----:B------:R-:W-:Y:S01]  /*4ad0*/  VOTEU.ALL UP0, P1 ;  /* 0x0000000000ff7886 */ /* 0x000fe20000800000 */
[----:B------:R-:W-:Y:S01]  /*4ae0*/  UMOV UR44, UR36 ;  /* 0x00000024002c7c82 */ /* 0x000fe20008000000 */
[----:B------:R-:W-:Y:S03]  /*4af0*/  UPRMT UR6, UR52, 0x654, UR41 ;  /* 0x0000065434067896 */ /* 0x000fe60008000029 */
[----:B------:R-:W-:Y:S02]  /*4b00*/  IMAD.U32 R8, RZ, RZ, UR5 ;  /* 0x00000005ff087e24 */ /* 0x000fe4000f8e00ff */
[----:B--2---:R-:W-:Y:S03]  /*4b10*/  IMAD.U32 R9, RZ, RZ, UR4 ;  /* 0x00000004ff097e24 */ /* 0x004fe6000f8e00ff */
[----:B------:R-:W-:Y:S02]  /*4b20*/  @!P1 R2UR UR4, R8 ;  /* 0x00000000080492ca */ /* 0x000fe400000e0000 */
[----:B------:R-:W-:Y:S11]  /*4b30*/  @!P1 R2UR UR5, R9 ;  /* 0x00000000090592ca */ /* 0x000ff600000e0000 */
[----:B------:R-:W-:Y:S02]  /*4b40*/  @!UPT UIADD3 URZ, UPT, UPT, URZ, URZ, URZ ;  /* 0x000000fffffff290 */ /* 0x000fe4000fffe0ff */
[----:B------:R2:W-:Y:S01]  /*4b50*/  @!UP0 UTMALDG.3D [UR40], [UR4], desc[UR8] ;  /* 0x00000828040085b4 */ /* 0x0005e20008011000 */
[----:B------:R3:W-:Y:S01]  /*4b60*/  @!P1 SYNCS.ARRIVE.TRANS64.RED.A0TR RZ, [UR21+0x20], R0 ;  /* 0x00002000ffff99a7 */ /* 0x0007e20008300415 */
[----:B------:R-:W-:Y:S01]  /*4b70*/  SYNCS.ARRIVE.TRANS64.RED.A1T0 RZ, [UR6], RZ ;  /* 0x000000ffffff79a7 */ /* 0x000fe20008100406 */
[----:B---3--:R-:W-:Y:S01]  /*4b80*/  @!P1 IMAD.X R0, RZ, RZ, R17, P0 ;  /* 0x000000ffff009224 */ /* 0x008fe200000e0611 */
[----:B------:R-:W3:Y:S02]  /*4b90*/  SYNCS.PHASECHK.TRANS64.TRYWAIT P2, [UR21+0x48], R10 ;  /* 0x0000480aff0075a7 */ /* 0x000ee40008041115 */
[----:B--23--:R-:W-:Y:S05]  /*4ba0*/  @!P2 BRA `(.L_x_80) ;  /* 0x0000007000f4a947 */ /* 0x00cfea0003800000 */
.L_x_200:
        /* <DEDUP_REMOVED lines=8> */
[----:B------:R-:W-:Y:S01]  /*4c30*/  @!UP0 UIADD3 UR32, UPT, UPT, UR21, 0x2400, URZ ;  /* 0x0000240015208890 */ /* 0x000fe2000fffe0ff */
[----:B------:R-:W-:Y:S01]  /*4c40*/  VOTEU.ALL UP0, P1 ;  /* 0x0000000000ff7886 */ /* 0x000fe20000800000 */
[----:B------:R-:W-:Y:S01]  /*4c50*/  UMOV UR35, UR43 ;  /* 0x0000002b00237c82 */ /* 0x000fe20008000000 */
[----:B------:R-:W-:Y:S02]  /*4c60*/  UPRMT UR7, UR52, 0x654, UR33 ;  /* 0x0000065434077896 */ /* 0x000fe40008000021 */
        /* <DEDUP_REMOVED lines=11> */
.L_x_202:
        /* <DEDUP_REMOVED lines=11> */
[----:B------:R-:W-:Y:S02]  /*4dd0*/  UMOV UR28, UR36 ;  /* 0x00000024001c7c82 */ /* 0x000fe40008000000 */
[----:B------:R-:W-:Y:S01]  /*4de0*/  IMAD.U32 R8, RZ, RZ, UR5 ;  /* 0x00000005ff087e24 */ /* 0x000fe2000f8e00ff */
[----:B------:R-:W-:Y:S01]  /*4df0*/  UPRMT UR29, UR52, 0x654, UR25 ;  /* 0x00000654341d7896 */ /* 0x000fe20008000019 */
        /* <DEDUP_REMOVED lines=10> */
.L_x_204:
[----:B------:R-:W-:Y:S01]  /*4ea0*/  @!P1 R2UR UR5, R6 ;  /* 0x00000000060592ca */ /* 0x000fe200000e0000 */
[----:B------:R-:W-:Y:S01]  /*4eb0*/  VOTEU.ALL UP0, P1 ;  /* 0x0000000000ff7886 */ /* 0x000fe20000800000 */
[----:B------:R-:W-:Y:S01]  /*4ec0*/  @!P1 R2UR UR4, R0 ;  /* 0x00000000000492ca */ /* 0x000fe200000e0000 */
[----:B------:R-:W-:Y:S01]  /*4ed0*/  @!P1 IMAD.MOV.U32 R0, RZ, RZ, 0x2000 ;  /* 0x00002000ff009424 */ /* 0x000fe200078e00ff */
[----:B------:R-:W-:Y:S01]  /*4ee0*/  UMOV UR8, 0x0 ;  /* 0x0000000000087882 */ /* 0x000fe20000000000 */
[----:B------:R-:W-:Y:S01]  /*4ef0*/  UMOV UR9, 0x10000000 ;  /* 0x1000000000097882 */ /* 0x000fe20000000000 */
[----:B------:R-:W-:Y:S01]  /*4f00*/  @!UP0 UIADD3 UR18, UPT, UPT, UR42, 0x60, URZ ;  /* 0x000000602a128890 */ /* 0x000fe2000fffe0ff */
[----:B--2---:R-:W-:Y:S01]  /*4f10*/  SHF.L.U32 R9, RZ, 0x1f, RZ ;  /* 0x0000001fff097819 */ /* 0x004fe200000006ff */
[----:B------:R-:W-:Y:S01]  /*4f20*/  @!UP0 UIADD3 UR16, UPT, UPT, UR21, 0x6400, URZ ;  /* 0x0000640015108890 */ /* 0x000fe2000fffe0ff */
[----:B------:R-:W-:Y:S01]  /*4f30*/  @!P1 IADD3 R8, P0, PT, R16, 0x580, RZ ;  /* 0x0000058010089810 */ /* 0x000fe20007f1e0ff */
[----:B------:R-:W-:Y:S01]  /*4f40*/  VOTEU.ALL UP0, P1 ;  /* 0x0000000000ff7886 */ /* 0x000fe20000800000 */
[----:B------:R-:W-:Y:S01]  /*4f50*/  UMOV UR19, UR43 ;  /* 0x0000002b00137c82 */ /* 0x000fe20008000000 */
[----:B------:R-:W-:Y:S01]  /*4f60*/  UMOV UR20, UR36 ;  /* 0x0000002400147c82 */ /* 0x000fe20008000000 */
[----:B------:R-:W-:Y:S01]  /*4f70*/  IMAD.U32 R18, RZ, RZ, UR5 ;  /* 0x00000005ff127e24 */ /* 0x000fe2000f8e00ff */
[----:B------:R-:W-:Y:S01]  /*4f80*/  UPRMT UR24, UR52, 0x654, UR17 ;  /* 0x0000065434187896 */ /* 0x000fe20008000011 */
[----:B------:R-:W-:Y:S02]  /*4f90*/  IMAD.U32 R19, RZ, RZ, UR4 ;  /* 0x00000004ff137e24 */ /* 0x000fe4000f8e00ff */
[----:B------:R-:W-:Y:S01]  /*4fa0*/  @!P1 IMAD.X R6, RZ, RZ, R17, P0 ;  /* 0x000000ffff069224 */ /* 0x000fe200000e0611 */
[----:B------:R-:W-:Y:S02]  /*4fb0*/  @!P1 R2UR UR4, R18 ;  /* 0x00000000120492ca */ /* 0x000fe400000e0000 */
[----:B------:R-:W-:Y:S11]  /*4fc0*/  @!P1 R2UR UR5, R19 ;  /* 0x00000000130592ca */ /* 0x000ff600000e0000 */
[----:B------:R-:W-:Y:S02]  /*4fd0*/  @!UPT UIADD3 URZ, UPT, UPT, URZ, URZ, URZ ;  /* 0x000000fffffff290 */ /* 0x000fe4000fffe0ff */
[----:B------:R2:W-:Y:S01]  /*4fe0*/  @!UP0 UTMALDG.3D [UR16], [UR4], desc[UR8] ;  /* 0x00000810040085b4 */ /* 0x0005e20008011000 */
[----:B------:R2:W-:Y:S01]  /*4ff0*/  @!P1 SYNCS.ARRIVE.TRANS64.RED.A0TR RZ, [UR21+0x38], R0 ;  /* 0x00003800ffff99a7 */ /* 0x0005e20008300415 */
[----:B------:R-:W-:Y:S01]  /*5000*/  SYNCS.ARRIVE.TRANS64.RED.A1T0 RZ, [UR24], RZ ;  /* 0x000000ffffff79a7 */ /* 0x000fe20008100418 */
[----:B------:R-:W3:Y:S02]  /*5010*/  SYNCS.PHASECHK.TRANS64.TRYWAIT P2, [UR21+0x40], R9 ;  /* 0x00004009ff0075a7 */ /* 0x000ee40008041115 */
[----:B--23--:R-:W-:Y:S05]  /*5020*/  @!P2 BRA `(.L_x_83) ;  /* 0x00000070001ca947 */ /* 0x00cfea0003800000 */
.L_x_206:
[----:B------:R-:W-:Y:S01]  /*5030*/  @!P1 R2UR UR5, R8 ;  /* 0x00000000080592ca */ /* 0x000fe200000e0000 */
[----:B------:R-:W-:Y:S01]  /*5040*/  VOTEU.ALL UP0, P1 ;  /* 0x0000000000ff7886 */ /* 0x000fe20000800000 */
[----:B------:R-:W-:Y:S01]  /*5050*/  @!P1 R2UR UR4, R6 ;  /* 0x00000000060492ca */ /* 0x000fe200000e0000 */
[----:B--2---:R-:W-:Y:S01]  /*5060*/  @!P1 IMAD.MOV.U32 R0, RZ, RZ, 0x2000 ;  /* 0x00002000ff009424 */ /* 0x004fe200078e00ff */
        /* <DEDUP_REMOVED lines=9> */
[----:B------:R-:W-:Y:S01]  /*5100*/  UMOV UR12, UR36 ;  /* 0x00000024000c7c82 */ /* 0x000fe20008000000 */
        /* <DEDUP_REMOVED lines=10> */
.L_x_208:
        /* <DEDUP_REMOVED lines=24> */
.L_x_210:
[----:B------:R-:W-:Y:S01]  /*5330*/  @!P1 R2UR UR5, R8 ;  /* 0x00000000080592ca */ /* 0x000fe200000e0000 */
[----:B------:R-:W-:Y:S01]  /*5340*/  VOTEU.ALL UP0, P1 ;  /* 0x0000000000ff7886 */ /* 0x000fe20000800000 */
[----:B------:R-:W-:Y:S01]  /*5350*/  @!P1 R2UR UR4, R6 ;  /* 0x00000000060492ca */ /* 0x000fe200000e0000 */
[----:B--2---:R-:W-:Y:S01]  /*5360*/  @!P1 IMAD.MOV.U32 R0, RZ, RZ, 0x2000 ;  /* 0x00002000ff009424 */ /* 0x004fe200078e00ff */
[----:B------:R-:W-:Y:S01]  /*5370*/  UMOV UR6, 0x0 ;  /* 0x0000000000067882 */ /* 0x000fe20000000000 */
[----:B------:R-:W-:Y:S01]  /*5380*/  UMOV UR7, 0x10000000 ;  /* 0x1000000000077882 */ /* 0x000fe20000000000 */
[----:B------:R-:W-:Y:S01]  /*5390*/  @!UP0 UIADD3 UR10, UPT, UPT, UR42, 0xc0, URZ ;  /* 0x000000c02a0a8890 */ /* 0x000fe2000fffe0ff */
[----:B------:R-:W-:Y:S01]  /*53a0*/  VIADD R14, R14, 0x1 ;  /* 0x000000010e0e7836 */ /* 0x000fe20000000000 */
[----:B------:R-:W-:Y:S01]  /*53b0*/  @!UP0 UIADD3 UR8, UPT, UPT, UR21, 0x4400, URZ ;  /* 0x0000440015088890 */ /* 0x000fe2000fffe0ff */
[----:B------:R-:W-:Y:S01]  /*53c0*/  VOTEU.ALL UP0, P1 ;  /* 0x0000000000ff7886 */ /* 0x000fe20000800000 */
[----:B------:R-:W-:Y:S01]  /*53d0*/  UMOV UR9, UR25 ;  /* 0x0000001900097c82 */ /* 0x000fe20008000000 */
[----:B------:R-:W-:Y:S02]  /*53e0*/  UMOV UR11, UR43 ;  /* 0x0000002b000b7c82 */ /* 0x000fe40008000000 */
[----:B------:R-:W-:Y:S01]  /*53f0*/  IMAD.U32 R18, RZ, RZ, UR5 ;  /* 0x00000005ff127e24 */ /* 0x000fe2000f8e00ff */
[----:B------:R-:W-:Y:S01]  /*5400*/  UMOV UR12, UR36 ;  /* 0x00000024000c7c82 */ /* 0x000fe20008000000 */
[----:B------:R-:W-:Y:S03]  /*5410*/  IMAD.U32 R19, RZ, RZ, UR4 ;  /* 0x00000004ff137e24 */ /* 0x000fe6000f8e00ff */
        /* <DEDUP_REMOVED lines=8> */
.L_x_212:
[----:B------:R-:W-:Y:S01]  /*54a0*/  @!P1 IADD3 R6, P0, PT, R16, 0x580, RZ ;  /* 0x0000058010069810 */ /* 0x000fe20007f1e0ff */
[----:B------:R-:W-:Y:S01]  /*54b0*/  VOTEU.ALL UP0, P1 ;  /* 0x0000000000ff7886 */ /* 0x000fe20000800000 */
[----:B------:R-:W-:Y:S01]  /*54c0*/  UMOV UR6, 0x0 ;  /* 0x0000000000067882 */ /* 0x000fe20000000000 */
[----:B------:R-:W-:Y:S01]  /*54d0*/  UMOV UR7, 0x10000000 ;  /* 0x1000000000077882 */ /* 0x000fe20000000000 */
[----:B------:R-:W-:Y:S01]  /*54e0*/  @!P1 R2UR UR5, R6 ;  /* 0x00000000060592ca */ /* 0x000fe200000e0000 */
[----:B--2---:R-:W-:Y:S01]  /*54f0*/  @!P1 IMAD.X R0, RZ, RZ, R17, P0 ;  /* 0x000000ffff009224 */ /* 0x004fe200000e0611 */
[----:B------:R-:W-:Y:S01]  /*5500*/  @!UP0 UIADD3 UR10, UPT, UPT, UR42, 0xe0, URZ ;  /* 0x000000e02a0a8890 */ /* 0x000fe2000fffe0ff */
[----:B------:R-:W-:Y:S01]  /*5510*/  R2UR UR18, R59 ;  /* 0x000000003b1272ca */ /* 0x000fe200000e0000 */
[----:B------:R-:W-:Y:S01]  /*5520*/  @!UP0 UIADD3 UR8, UPT, UPT, UR21, 0x6400, URZ ;  /* 0x0000640015088890 */ /* 0x000fe2000fffe0ff */
[----:B------:R-:W-:Y:S01]  /*5530*/  R2UR UR16, R60 ;  /* 0x000000003c1072ca */ /* 0x000fe200000e0000 */
[----:B------:R-:W-:Y:S01]  /*5540*/  VOTEU.ALL UP0, P1 ;  /* 0x0000000000ff7886 */ /* 0x000fe20000800000 */
[----:B------:R-:W-:Y:S01]  /*5550*/  @!P1 R2UR UR4, R0 ;  /* 0x00000000000492ca */ /* 0x000fe200000e0000 */
[----:B------:R-:W-:Y:S01]  /*5560*/  UMOV UR9, UR17 ;  /* 0x0000001100097c82 */ /* 0x000fe20008000000 */
[----:B------:R-:W-:Y:S01]  /*5570*/  UMOV UR11, UR43 ;  /* 0x0000002b000b7c82 */ /* 0x000fe20008000000 */
[----:B------:R-:W-:Y:S01]  /*5580*/  UMOV UR12, UR36 ;  /* 0x00000024000c7c82 */ /* 0x000fe20008000000 */
[C---:B------:R-:W-:Y:S01]  /*5590*/  ISETP.NE.AND P0, PT, R14.reuse, 0x2, PT ;  /* 0x000000020e00780c */ /* 0x040fe20003f05270 */
[----:B------:R-:W-:Y:S01]  /*55a0*/  UPLOP3.LUT UP1, UPT, UPT, UPT, UPT, 0x80, 0x8 ;  /* 0x000000000008789c */ /* 0x000fe20003f2f070 */
[----:B------:R-:W-:Y:S01]  /*55b0*/  IMAD.U32 R8, RZ, RZ, UR5 ;  /* 0x00000005ff087e24 */ /* 0x000fe2000f8e00ff */
[----:B------:R-:W-:Y:S01]  /*55c0*/  UMOV UR36, UR30 ;  /* 0x0000001e00247c82 */ /* 0x000fe20008000000 */
[----:B------:R-:W-:Y:S01]  /*55d0*/  SEL R0, RZ, 0x1, P0 ;  /* 0x00000001ff007807 */ /* 0x000fe20000000000 */
[----:B------:R-:W-:Y:S01]  /*55e0*/  UIADD3 UR20, UPT, UPT, UR13, UR18, URZ ;  /* 0x000000120d147290 */ /* 0x000fe2000fffe0ff */
[----:B------:R-:W-:Y:S01]  /*55f0*/  SEL R14, R14, RZ, P0 ;  /* 0x000000ff0e0e7207 */ /* 0x000fe20000000000 */
[----:B------:R-:W-:Y:S01]  /*5600*/  UIADD3 UR16, UPT, UPT, UR14, UR16, URZ ;  /* 0x000000100e107290 */ /* 0x000fe2000fffe0ff */
[----:B------:R-:W-:Y:S01]  /*5610*/  LOP3.LUT R13, R13, R0, RZ, 0x3c, !PT ;  /* 0x000000000d0d7212 */ /* 0x000fe200078e3cff */
[----:B------:R-:W-:Y:S01]  /*5620*/  IMAD.U32 R9, RZ, RZ, UR4 ;  /* 0x00000004ff097e24 */ /* 0x000fe2000f8e00ff */
[----:B------:R-:W-:Y:S04]  /*5630*/  @!P1 R2UR UR4, R8 ;  /* 0x00000000080492ca */ /* 0x000fe800000e0000 */
[----:B------:R-:W-:Y:S11]  /*5640*/  @!P1 R2UR UR5, R9 ;  /* 0x00000000090592ca */ /* 0x000ff600000e0000 */
[----:B------:R-:W-:Y:S02]  /*5650*/  @!UPT UIADD3 URZ, UPT, UPT, URZ, URZ, URZ ;  /* 0x000000fffffff290 */ /* 0x000fe4000fffe0ff */
[----:B------:R2:W-:Y:S01]  /*5660*/  @!UP0 UTMALDG.3D [UR8], [UR4], desc[UR6] ;  /* 0x00000608040085b4 */ /* 0x0005e20008011000 */
[----:B------:R2:W-:Y:S01]  /*5670*/  @!P1 SYNCS.ARRIVE.TRANS64.RED.A0TR RZ, [UR21+0x38], R7 ;  /* 0x00003807ffff99a7 */ /* 0x0005e20008300415 */
[----:B------:R-:W-:Y:S01]  /*5680*/  SYNCS.ARRIVE.TRANS64.RED.A1T0 RZ, [UR24], RZ ;  /* 0x000000ffffff79a7 */ /* 0x000fe20008100418 */
[----:B------:R-:W-:Y:S05]  /*5690*/  BRA.U UP2, `(.L_x_87) ;  /* 0xffffffe902e07547 */ /* 0x000fea000b83ffff */
[----:B------:R-:W3:Y:S02]  /*56a0*/  SYNCS.PHASECHK.TRANS64.TRYWAIT P0, [UR21+0x40], R10 ;  /* 0x0000400aff0075a7 */ /* 0x000ee40008001115 */
[----:B---3--:R-:W-:Y:S05]  /*56b0*/  @!P0 BRA `(.L_x_88) ;  /* 0x0000006800d88947 */ /* 0x008fea0003800000 */
.L_x_214:
[----:B------:R-:W4:Y:S02]  /*56c0*/  SYNCS.PHASECHK.TRANS64.TRYWAIT P0, [UR21+0x48], R10 ;  /* 0x0000480aff0075a7 */ /* 0x000f240008001115 */
[----:B----4-:R-:W-:Y:S05]  /*56d0*/  @!P0 BRA `(.L_x_89) ;  /* 0x0000006800e88947 */ /* 0x010fea0003800000 */
.L_x_216:
[----:B------:R-:W4:Y:S01]  /*56e0*/  SYNCS.PHASECHK.TRANS64.TRYWAIT P0, [UR21+0x50], R10 ;  /* 0x0000500aff0075a7 */ /* 0x000f220008001115 */
[----:B------:R-:W-:Y:S01]  /*56f0*/  HFMA2 R0, -RZ, RZ, 0, 5.9604644775390625e-08 ;  /* 0x00000001ff007431 */ /* 0x000fe200000001ff */
[----:B----4-:R-:W-:Y:S06]  /*5700*/  @!P0 BRA `(.L_x_90) ;  /* 0x0000006800f48947 */ /* 0x010fec0003800000 */
.L_x_218:
[----:B------:R-:W-:Y:S02]  /*5710*/  MOV R2, UR21 ;  /* 0x0000001500027c02 */ /* 0x000fe40008000f00 */
[----:B---3--:R-:W-:-:S07]  /*5720*/  SHF.L.U32 R3, R0, 0x1f, RZ ;  /* 0x0000001f00037819 */ /* 0x008fce00000006ff */
.L_x_91:
[----:B---3--:R3:W4:Y:S02]  /*5730*/  SYNCS.PHASECHK.TRANS64.TRYWAIT P0, [R2+URZ+0x58], R3 ;  /* 0x00005803020075a7 */ /* 0x00872400080011ff */
[----:B----4-:R-:W-:Y:S05]  /*5740*/  @!P0 NANOSLEEP.SYNCS 0x989680 ;  /* 0x009896800000895d */ /* 0x010fea0003900000 */
[----:B------:R-:W4:Y:S02]  /*5750*/  @!P0 SYNCS.PHASECHK.TRANS64 P0, [R2+URZ+0x58], R3 ;  /* 0x00005803020085a7 */ /* 0x000f2400080010ff */
[----:B-12-4-:R-:W-:Y:S05]  /*5760*/  @P0 EXIT ;  /* 0x000000000000094d */ /* 0x016fea0003800000 */
[----:B------:R-:W-:Y:S05]  /*5770*/  BRA `(.L_x_91) ;  /* 0xfffffffc00ec7947 */ /* 0x000fea000383ffff */
.L_x_72:
[----:B------:R-:W-:-:S06]  /*5780*/  UISETP.GE.AND UP0, UPT, UR17, 0x4, UPT ;  /* 0x000000041100788c */ /* 0x000fcc000bf06270 */
[----:B------:R-:W-:-:S13]  /*5790*/  PLOP3.LUT P0, PT, PT, PT, UP0, 0x80, 0x8 ;  /* 0x000000000008781c */ /* 0x000fda0003f0f008 */
[----:B------:R-:W-:Y:S05]  /*57a0*/  @!P0 EXIT ;  /* 0x000000000000894d */ /* 0x000fea0003800000 */
[----:B------:R-:W-:Y:S01]  /*57b0*/  BAR.SYNC.DEFER_BLOCKING 0x6, 0xa0 ;  /* 0x0182800000007b1d */ /* 0x000fe20000010000 */
[C---:B------:R-:W-:Y:S01]  /*57c0*/  IMAD.SHL.U32 R5, R69.reuse, 0x20, RZ ;  /* 0x0000002045057824 */ /* 0x040fe200078e00ff */
[C---:B------:R-:W-:Y:S01]  /*57d0*/  R2P PR, R69.reuse, 0x6 ;  /* 0x0000000645007804 */ /* 0x040fe20000000000 */
[C---:B------:R-:W-:Y:S01]  /*57e0*/  IMAD.SHL.U32 R2, R69.reuse, 0x4, RZ ;  /* 0x0000000445027824 */ /* 0x040fe200078e00ff */
[----:B------:R-:W-:Y:S01]  /*57f0*/  CS2R R64, SRZ ;  /* 0x0000000000407805 */ /* 0x000fe2000001ff00 */
[----:B------:R-:W-:Y:S01]  /*5800*/  IMAD.U32 R23, R69, 0x10000, RZ ;  /* 0x0001000045177824 */ /* 0x000fe200078e00ff */
[----:B------:R-:W-:Y:S01]  /*5810*/  UMOV UR43, 0x400 ;  /* 0x00000400002b7882 */ /* 0x000fe20000000000 */
[----:B------:R-:W1:Y:S01]  /*5820*/  LDCU.64 UR4, c[0x0][0x890] ;  /* 0x00011200ff0477ac */ /* 0x000e620008000a00 */
[----:B------:R-:W2:Y:S01]  /*5830*/  LDC.64 R54, c[0x0][0x8b0] ;  /* 0x00022c00ff367b82 */ /* 0x000ea20000000a00 */
[----:B------:R-:W-:Y:S01]  /*5840*/  LOP3.LUT R3, R5, 0xe0, RZ, 0xc0, !PT ;  /* 0x000000e005037812 */ /* 0x000fe200078ec0ff */
[----:B------:R-:W-:Y:S01]  /*5850*/  IMAD.SHL.U32 R56, R69, 0x10, RZ ;  /* 0x0000001045387824 */ /* 0x000fe200078e00ff */
[----:B------:R-:W-:Y:S01]  /*5860*/  ULEA UR43, UR52, UR43, 0x18 ;  /* 0x0000002b342b7291 */ /* 0x000fe2000f8ec0ff */
[----:B------:R-:W-:Y:S01]  /*5870*/  LOP3.LUT R5, R5, 0x100, RZ, 0xc0, !PT ;  /* 0x0000010005057812 */ /* 0x000fe200078ec0ff */
[----:B------:R-:W-:Y:S01]  /*5880*/  IMAD.MOV.U32 R68, RZ, RZ, 0x10 ;  /* 0x00000010ff447424 */ /* 0x000fe200078e00ff */
[----:B------:R-:W-:Y:S01]  /*5890*/  LOP3.LUT R2, R3, 0x1c, R2, 0xf8, !PT ;  /* 0x0000001c03027812 */ /* 0x000fe200078ef802 */
[----:B------:R-:W-:Y:S01]  /*58a0*/  IMAD.MOV.U32 R67, RZ, RZ, 0x20 ;  /* 0x00000020ff437424 */ /* 0x000fe200078e00ff */
[----:B------:R-:W3:Y:S01]  /*58b0*/  LDC.64 R52, c[0x0][0x8a8] ;  /* 0x00022a00ff347b82 */ /* 0x000ee20000000a00 */
[----:B------:R-:W-:Y:S01]  /*58c0*/  SHF.R.U32.HI R3, RZ, 0x2, R69 ;  /* 0x00000002ff037819 */ /* 0x000fe20000011645 */
[----:B------:R-:W-:Y:S01]  /*58d0*/  IMAD.MOV.U32 R22, RZ, RZ, RZ ;  /* 0x000000ffff167224 */ /* 0x000fe200078e00ff */
[----:B------:R-:W-:Y:S01]  /*58e0*/  LOP3.LUT R23, R23, 0x600000, RZ, 0xc0, !PT ;  /* 0x0060000017177812 */ /* 0x000fe200078ec0ff */
[----:B------:R-:W-:Y:S01]  /*58f0*/  IMAD.MOV.U32 R66, RZ, RZ, RZ ;  /* 0x000000ffff427224 */ /* 0x000fe200078e00ff */
[----:B------:R-:W-:Y:S01]  /*5900*/  LOP3.LUT R56, R5, 0x600, R56, 0xf8, !PT ;  /* 0x0000060005387812 */ /* 0x000fe200078ef838 */
[----:B------:R-:W4:Y:S01]  /*5910*/  LDCU UR63, c[0x0][0x370] ;  /* 0x00006e00ff3f77ac */ /* 0x000f220008000800 */
[----:B------:R-:W-:Y:S01]  /*5920*/  LOP3.LUT R3, R2, 0x4, R3, 0x78, !PT ;  /* 0x0000000402037812 */ /* 0x000fe200078e7803 */
[----:B------:R-:W4:Y:S01]  /*5930*/  LDS R0, [UR43+0x120] ;  /* 0x0001202bff007984 */ /* 0x000f220008000800 */
[----:B-1----:R-:W-:Y:S01]  /*5940*/  IMAD.U32 R71, RZ, RZ, UR4 ;  /* 0x00000004ff477e24 */ /* 0x002fe2000f8e00ff */
[----:B------:R-:W-:Y:S01]  /*5950*/  UIADD3 UR4, UPT, UPT, UR43, 0x400, URZ ;  /* 0x000004002b047890 */ /* 0x000fe2000fffe0ff */
[----:B------:R-:W-:Y:S01]  /*5960*/  LOP3.LUT R56, R56, R3, RZ, 0xfc, !PT ;  /* 0x0000000338387212 */ /* 0x000fe200078efcff */
[----:B------:R-:W-:Y:S01]  /*5970*/  IMAD.U32 R70, RZ, RZ, UR5 ;  /* 0x00000005ff467e24 */ /* 0x000fe2000f8e00ff */
[----:B------:R-:W-:Y:S01]  /*5980*/  LOP3.LUT R69, R69, 0x60, RZ, 0xc0, !PT ;  /* 0x0000006045457812 */ /* 0x000fe200078ec0ff */
[----:B------:R-:W1:Y:S01]  /*5990*/  LDCU.64 UR54, c[0x0][0x348] ;  /* 0x00006900ff3677ac */ /* 0x000e620008000a00 */
[----:B------:R-:W-:Y:S01]  /*59a0*/  SEL R68, R68, 0xfffffff0, !P2 ;  /* 0xfffffff044447807 */ /* 0x000fe20005000000 */
[----:B------:R-:W-:Y:S01]  /*59b0*/  IMAD.U32 R62, RZ, RZ, UR4 ;  /* 0x00000004ff3e7e24 */ /* 0x000fe2000f8e00ff */
[----:B------:R-:W-:Y:S01]  /*59c0*/  SEL R67, R67, 0xffffffe0, !P1 ;  /* 0xffffffe043437807 */ /* 0x000fe20004800000 */
[----:B------:R-:W1:Y:S01]  /*59d0*/  LDCU UR42, c[0x0][0xb0c] ;  /* 0x00016180ff2a77ac */ /* 0x000e620008000800 */
[----:B------:R-:W1:Y:S01]  /*59e0*/  LDCU UR39, c[0x0][0xb30] ;  /* 0x00016600ff2777ac */ /* 0x000e620008000800 */
[----:B------:R-:W1:Y:S01]  /*59f0*/  LDCU.64 UR60, c[0x0][0x888] ;  /* 0x00011100ff3c77ac */ /* 0x000e620008000a00 */
[----:B------:R-:W1:Y:S01]  /*5a00*/  LDCU.64 UR40, c[0x0][0xb28] ;  /* 0x00016500ff2877ac */ /* 0x000e620008000a00 */
[----:B------:R-:W1:Y:S01]  /*5a10*/  LDCU.128 UR56, c[0x0][0xb10] ;  /* 0x00016200ff3877ac */ /* 0x000e620008000c00 */
[----:B------:R-:W1:Y:S01]  /*5a20*/  LDCU UR62, c[0x0][0x374] ;  /* 0x00006e80ff3e77ac */ /* 0x000e620008000800 */
[----:B------:R-:W-:Y:S01]  /*5a30*/  UMOV UR53, URZ ;  /* 0x000000ff00357c82 */ /* 0x000fe20008000000 */
[----:B------:R-:W-:Y:S01]  /*5a40*/  UMOV UR47, URZ ;  /* 0x000000ff002f7c82 */ /* 0x000fe20008000000 */
[----:B-1234-:R-:W-:-:S07]  /*5a50*/  IMAD.IADD R23, R0, 0x1, R23 ;  /* 0x0000000100177824 */ /* 0x01efce00078e0217 */
.L_x_167:
[C---:B------:R-:W-:Y:S02]  /*5a60*/  LEA R0, R64.reuse, UR43, 0x3 ;  /* 0x0000002b40007c11 */ /* 0x040fe4000f8e18ff */
[----:B------:R-:W-:Y:S02]  /*5a70*/  SHF.L.U32 R3, R65, 0x1f, RZ ;  /* 0x0000001f41037819 */ /* 0x000fe400000006ff */
[----:B-1----:R-:W-:Y:S02]  /*5a80*/  LEA R5, R64, UR43, 0x4 ;  /* 0x0000002b40057c11 */ /* 0x002fe4000f8e20ff */
[----:B------:R-:W1:Y:S02]  /*5a90*/  SYNCS.PHASECHK.TRANS64.TRYWAIT P0, [R0+URZ+0x70], R3 ;  /* 0x00007003000075a7 */ /* 0x000e6400080011ff */
[----:B-1----:R-:W-:Y:S05]  /*5aa0*/  @!P0 BRA `(.L_x_92) ;  /* 0x0000006800248947 */ /* 0x002fea0003800000 */
.L_x_219:
[----:B------:R-:W-:Y:S01]  /*5ab0*/  R2UR UR7, R72 ;  /* 0x00000000480772ca */ /* 0x000fe200000e0000 */
[----:B------:R-:W2:Y:S01]  /*5ac0*/  LDS.128 R4, [R5+0x100] ;  /* 0x0001000005047984 */ /* 0x000ea20000000c00 */
[----:B-1----:R-:W-:Y:S01]  /*5ad0*/  VIADD R0, R0, 0x80 ;  /* 0x0000008000007836 */ /* 0x002fe20000000000 */
[----:B------:R-:W-:Y:S04]  /*5ae0*/  UISETP.GE.AND UP0, UPT, UR45, 0x1, UPT ;  /* 0x000000012d00788c */ /* 0x000fe8000bf06270 */
[----:B------:R-:W-:Y:S01]  /*5af0*/  PRMT R0, RZ, 0x654, R0 ;  /* 0x00000654ff007816 */ /* 0x000fe20000000000 */
[----:B------:R-:W-:Y:S01]  /*5b00*/  @!PT LDS RZ, [RZ] ;  /* 0x00000000fffff984 */ /* 0x000fe20000000800 */
[----:B------:R-:W-:Y:S01]  /*5b10*/  @!PT LDS RZ, [RZ] ;  /* 0x00000000fffff984 */ /* 0x000fe20000000800 */
[----:B------:R-:W-:Y:S01]  /*5b20*/  @!PT LDS RZ, [RZ] ;  /* 0x00000000fffff984 */ /* 0x000fe20000000800 */
[----:B------:R-:W-:Y:S01]  /*5b30*/  @!PT LDS RZ, [RZ] ;  /* 0x00000000fffff984 */ /* 0x000fe20000000800 */
[----:B------:R1:W-:Y:S06]  /*5b40*/  MEMBAR.ALL.CTA ;  /* 0x0000000000007992 */ /* 0x0003ec0000008000 */
[----:B-1----:R-:W1:Y:S02]  /*5b50*/  FENCE.VIEW.ASYNC.S ;  /* 0x00000000000073c6 */ /* 0x002e640000000000 */
[----:B-1----:R1:W-:Y:S01]  /*5b60*/  SYNCS.ARRIVE.TRANS64.RED.A1T0 RZ, [R0+URZ], RZ ;  /* 0x000000ff00ff79a7 */ /* 0x0023e200081004ff */
[----:B--2---:R-:W-:Y:S11]  /*5b70*/  LOP3.LUT P0, RZ, R6, 0x1, RZ, 0xc0, !PT ;  /* 0x0000000106ff7812 */ /* 0x004ff6000780c0ff */
[----:B------:R-:W-:Y:S02]  /*5b80*/  @!UPT UIADD3 URZ, UPT, UPT, URZ, URZ, URZ ;  /* 0x000000fffffff290 */ /* 0x000fe4000fffe0ff */
[----:B------:R-:W-:Y:S01]  /*5b90*/  VOTEU.ANY UP1, P0 ;  /* 0x0000000000ff7886 */ /* 0x000fe20000020100 */
[----:B------:R-:W-:Y:S01]  /*5ba0*/  PLOP3.LUT P0, PT, PT, PT, UP1, 0x80, 0x8 ;  /* 0x000000000008781c */ /* 0x000fe20003f0f018 */
[----:B------:R-:W-:Y:S06]  /*5bb0*/  UP2UR UR4, UPR, URZ, 0x2 ;  /* 0x00000002ff047883 */ /* 0x000fec0008000000 */
[----:B------:R-:W-:Y:S06]  /*5bc0*/  IMAD.U32 R73, RZ, RZ, UR4 ;  /* 0x00000004ff497e24 */ /* 0x000fec000f8e00ff */
[----:B------:R-:W-:Y:S02]  /*5bd0*/  @P0 SHF.R.U32.HI R2, RZ, 0x10, R5 ;  /* 0x00000010ff020819 */ /* 0x000fe40000011605 */
[----:B------:R-:W-:Y:S02]  /*5be0*/  @P0 MOV R3, R4 ;  /* 0x0000000400030202 */ /* 0x000fe40000000f00 */
[----:B------:R-:W-:Y:S02]  /*5bf0*/  @P0 R2UR UR4, R2 ;  /* 0x00000000020402ca */ /* 0x000fe400000e0000 */
[----:B------:R-:W-:Y:S02]  /*5c00*/  @P0 LOP3.LUT R4, R5, 0xffff, RZ, 0xc0, !PT ;  /* 0x0000ffff05040812 */ /* 0x000fe400078ec0ff */
[----:B------:R-:W-:Y:S02]  /*5c10*/  @P0 R2UR UR6, R3 ;  /* 0x00000000030602ca */ /* 0x000fe400000e0000 */
[----:B------:R-:W-:Y:S07]  /*5c20*/  @P0 R2UR UR5, R4 ;  /* 0x00000000040502ca */ /* 0x000fee00000e0000 */
[----:B------:R-:W-:Y:S02]  /*5c30*/  @UP1 UMOV UR7, UR4 ;  /* 0x0000000400071c82 */ /* 0x000fe40008000000 */
[----:B------:R-:W-:Y:S02]  /*5c40*/  IMAD.U32 R72, RZ, RZ, UR7 ;  /* 0x00000007ff487e24 */ /* 0x000fe4000f8e00ff */
[----:B------:R-:W-:Y:S02]  /*5c50*/  @UP1 UMOV UR38, UR6 ;  /* 0x0000000600261c82 */ /* 0x000fe40008000000 */
[----:B------:R-:W-:Y:S01]  /*5c60*/  @UP1 UMOV UR37, UR5 ;  /* 0x0000000500251c82 */ /* 0x000fe20008000000 */
[----:B-1----:R-:W-:Y:S05]  /*5c70*/  BRA.U !UP0, `(.L_x_93) ;  /* 0x0000000108cc7547 */ /* 0x002fea000b800000 */
[----:B------:R-:W1:Y:S01]  /*5c80*/  LDCU UR12, c[0x0][0xb20] ;  /* 0x00016400ff0c77ac */ /* 0x000e620008000800 */
[----:B------:R-:W-:Y:S02]  /*5c90*/  UIMAD.WIDE.U32 UR4, UR62, UR59, URZ ;  /* 0x0000003b3e0472a5 */ /* 0x000fe4000f8e00ff */
[----:B------:R-:W-:Y:S02]  /*5ca0*/  UIMAD.WIDE.U32 UR6, UR63, UR56, URZ ;  /* 0x000000383f0672a5 */ /* 0x000fe4000f8e00ff */
[----:B------:R-:W-:Y:S02]  /*5cb0*/  UISETP.NE.AND UP0, UPT, UR58, 0x1, UPT ;  /* 0x000000013a00788c */ /* 0x000fe4000bf05270 */
[----:B------:R-:W-:Y:S02]  /*5cc0*/  UIMAD.WIDE.U32 UR8, UR37, UR59, URZ ;  /* 0x0000003b250872a5 */ /* 0x000fe4000f8e00ff */
[----:B------:R-:W-:Y:S02]  /*5cd0*/  UIMAD.WIDE.U32 UR10, UR38, UR56, URZ ;  /* 0x00000038260a72a5 */ /* 0x000fe4000f8e00ff */
[----:B------:R-:W-:Y:S02]  /*5ce0*/  UISETP.NE.AND UP1, UPT, UR42, 0x1, UPT ;  /* 0x000000012a00788c */ /* 0x000fe4000bf25270 */
[----:B------:R-:W-:Y:S01]  /*5cf0*/  UISETP.NE.AND UP2, UPT, UR45, 0x1, UPT ;  /* 0x000000012d00788c */ /* 0x000fe2000bf45270 */
[----:B------:R-:W-:Y:S02]  /*5d00*/  UMOV UR4, UR5 ;  /* 0x0000000500047c82 */ /* 0x000fe40008000000 */
[----:B-1----:R-:W-:Y:S03]  /*5d10*/  USHF.R.U32.HI UR5, URZ, UR12, UR4 ;  /* 0x0000000cff057299 */ /* 0x002fe60008011604 */
[----:B------:R-:W-:Y:S02]  /*5d20*/  UMOV UR4, UR7 ;  /* 0x0000000700047c82 */ /* 0x000fe40008000000 */
[----:B------:R-:W-:Y:S02]  /*5d30*/  USHF.R.U32.HI UR7, URZ, UR57, UR4 ;  /* 0x00000039ff077299 */ /* 0x000fe40008011604 */
[----:B------:R-:W-:Y:S02]  /*5d40*/  USEL UR4, UR62, UR5, !UP0 ;  /* 0x000000053e047287 */ /* 0x000fe4000c000000 */
[----:B------:R-:W-:Y:S01]  /*5d50*/  USEL UR7, UR63, UR7, !UP1 ;  /* 0x000000073f077287 */ /* 0x000fe2000c800000 */
[----:B------:R-:W-:Y:S01]  /*5d60*/  UMOV UR5, UR9 ;  /* 0x0000000900057c82 */ /* 0x000fe20008000000 */
[----:B------:R-:W-:Y:S02]  /*5d70*/  UIMAD.WIDE.U32 UR8, UR4, UR40, URZ ;  /* 0x00000028040872a5 */ /* 0x000fe4000f8e00ff */
[----:B------:R-:W-:Y:S03]  /*5d80*/  USHF.R.U32.HI UR6, URZ, UR12, UR5 ;  /* 0x0000000cff067299 */ /* 0x000fe60008011605 */
[----:B------:R-:W-:Y:S01]  /*5d90*/  UMOV UR5, UR11 ;  /* 0x0000000b00057c82 */ /* 0x000fe20008000000 */
[----:B------:R-:W-:Y:S02]  /*5da0*/  UIMAD.WIDE.U32 UR10, UR7, UR40, URZ ;  /* 0x00000028070a72a5 */ /* 0x000fe4000f8e00ff */
[----:B------:R-:W-:Y:S02]  /*5db0*/  USHF.R.U32.HI UR12, URZ, UR57, UR5 ;  /* 0x00000039ff0c7299 */ /* 0x000fe40008011605 */
[----:B------:R-:W-:Y:S01]  /*5dc0*/  USEL UR6, UR37, UR6, !UP0 ;  /* 0x0000000625067287 */ /* 0x000fe2000c000000 */
[----:B------:R-:W-:Y:S02]  /*5dd0*/  UMOV UR5, UR9 ;  /* 0x0000000900057c82 */ /* 0x000fe40008000000 */
[----:B------:R-:W-:Y:S01]  /*5de0*/  UMOV UR10, UR11 ;  /* 0x0000000b000a7c82 */ /* 0x000fe20008000000 */
[----:B------:R-:W-:Y:S02]  /*5df0*/  @UP2 USHF.R.U32.HI UR4, URZ, UR41, UR5 ;  /* 0x00000029ff042299 */ /* 0x000fe40008011605 */
[----:B------:R-:W-:Y:S02]  /*5e00*/  @UP2 USHF.R.U32.HI UR7, URZ, UR41, UR10 ;  /* 0x00000029ff072299 */ /* 0x000fe4000801160a */
[----:B------:R-:W-:Y:S02]  /*5e10*/  UIMAD UR4, UR45, UR4, URZ ;  /* 0x000000042d0472a4 */ /* 0x000fe4000f8e02ff */
        /* <DEDUP_REMOVED lines=8> */
[----:B------:R-:W-:Y:S02]  /*5ea0*/  USEL UR11, UR6, UR4, !UP2 ;  /* 0x00000004060b7287 */ /* 0x000fe4000d000000 */
[----:B------:R-:W-:Y:S02]  /*5eb0*/  UIADD3 UR8, UPT, UPT, -UR5, URZ, URZ ;  /* 0x000000ff05087290 */ /* 0x000fe4000fffe1ff */
[----:B------:R-:W-:Y:S01]  /*5ec0*/  UIADD3 UR10, UPT, UPT, -UR11, URZ, URZ ;  /* 0x000000ff0b0a7290 */ /* 0x000fe2000fffe1ff */
[----:B------:R-:W-:Y:S01]  /*5ed0*/  @!UP0 UMOV UR4, UR9 ;  /* 0x0000000900048c82 */ /* 0x000fe20008000000 */
[----:B------:R-:W-:Y:S02]  /*5ee0*/  UIADD3 UR9, UPT, UPT, -UR6, URZ, URZ ;  /* 0x000000ff06097290 */ /* 0x000fe4000fffe1ff */
[----:B------:R-:W-:Y:S02]  /*5ef0*/  @!UP0 USHF.R.U32.HI UR4, URZ, UR41, UR4 ;  /* 0x00000029ff048299 */ /* 0x000fe40008011604 */
[----:B------:R-:W-:Y:S02]  /*5f00*/  UIMAD UR10, UR45, UR10, UR6 ;  /* 0x0000000a2d0a72a4 */ /* 0x000fe4000f8e0206 */
[----:B------:R-:W-:Y:S04]  /*5f10*/  @!UP0 USEL UR4, UR5, UR4, !UP2 ;  /* 0x0000000405048287 */ /* 0x000fe8000d000000 */
[----:B------:R-:W-:Y:S02]  /*5f20*/  @!UP0 UIMAD UR10, UR7, UR10, UR4 ;  /* 0x0000000a070a82a4 */ /* 0x000fe4000f8e0204 */
[----:B------:R-:W-:Y:S02]  /*5f30*/  @!UP0 UIADD3 UR11, UPT, UPT, UR11, -UR4, URZ ;  /* 0x800000040b0b8290 */ /* 0x000fe4000fffe0ff */
[----:B------:R-:W-:Y:S02]  /*5f40*/  UIMAD UR7, UR42, UR8, UR38 ;  /* 0x000000082a0772a4 */ /* 0x000fe4000f8e0226 */
[----:B------:R-:W-:Y:S02]  /*5f50*/  @!UP0 UIMAD UR6, UR11, UR45, UR5 ;  /* 0x0000002d0b0682a4 */ /* 0x000fe4000f8e0205 */
[----:B------:R-:W-:Y:S01]  /*5f60*/  UIMAD UR4, UR58, UR9, UR37 ;  /* 0x000000093a0472a4 */ /* 0x000fe2000f8e0225 */
[----:B------:R-:W-:Y:S02]  /*5f70*/  @!UP0 UMOV UR5, UR10 ;  /* 0x0000000a00058c82 */ /* 0x000fe40008000000 */
[----:B------:R-:W-:Y:S02]  /*5f80*/  UIMAD UR38, UR5, UR42, UR7 ;  /* 0x0000002a052672a4 */ /* 0x000fe4000f8e0207 */
[----:B------:R-:W-:Y:S11]  /*5f90*/  UIMAD UR37, UR6, UR58, UR4 ;  /* 0x0000003a062572a4 */ /* 0x000ff6000f8e0204 */
[----:B------:R-:W-:Y:S01]  /*5fa0*/  @!UPT UIADD3 URZ, UPT, UPT, URZ, URZ, URZ ;  /* 0x000000fffffff290 */ /* 0x000fe2000fffe0ff */
.L_x_93:
[----:B------:R-:W-:Y:S01]  /*5fb0*/  UISETP.NE.AND UP0, UPT, UR39, 0x1, UPT ;  /* 0x000000012700788c */ /* 0x000fe2000bf05270 */
[----:B------:R-:W-:Y:S01]  /*5fc0*/  LOP3.LUT P0, RZ, R62, 0x3f0, RZ, 0xc0, !PT ;  /* 0x000003f03eff7812 */ /* 0x000fe2000780c0ff */
[----:B------:R-:W-:Y:S01]  /*5fd0*/  USHF.L.U32 UR50, UR16, 0x6, URZ ;  /* 0x0000000610327899 */ /* 0x000fe200080006ff */
[----:B------:R-:W-:Y:S01]  /*5fe0*/  BSSY.RECONVERGENT B6, `(.L_x_94) ;  /* 0x0000034000067945 */ /* 0x000fe20003800200 */
[----:B------:R-:W-:Y:S01]  /*5ff0*/  USHF.L.U32 UR49, UR20, 0x8, URZ ;  /* 0x0000000814317899 */ /* 0x000fe200080006ff */
[----:B------:R-:W-:Y:S06]  /*6000*/  IADD3 R64, PT, PT, R64, 0x1, RZ ;  /* 0x0000000140407810 */ /* 0x000fec0007ffe0ff */
[----:B------:R-:W1:Y:S01]  /*6010*/  @!UP0 LDCU.128 UR12, c[0x0][0xb10] ;  /* 0x00016200ff0c87ac */ /* 0x000e620008000c00 */
[----:B------:R-:W2:Y:S01]  /*6020*/  @!UP0 LDCU UR5, c[0x0][0xb0c] ;  /* 0x00016180ff0587ac */ /* 0x000ea20008000800 */
[----:B------:R-:W3:Y:S01]  /*6030*/  @!UP0 LDCU UR10, c[0x0][0xb20] ;  /* 0x00016400ff0a87ac */ /* 0x000ee20008000800 */
[----:B-1----:R-:W-:Y:S02]  /*6040*/  UIMAD.WIDE.U32 UR8, UR38, UR12, URZ ;  /* 0x0000000c260872a5 */ /* 0x002fe4000f8e00ff */
[----:B------:R-:W-:Y:S02]  /*6050*/  UIMAD.WIDE.U32 UR6, UR37, UR15, URZ ;  /* 0x0000000f250672a5 */ /* 0x000fe4000f8e00ff */
[----:B------:R-:W-:Y:S03]  /*6060*/  @!UP0 UISETP.NE.AND UP1, UPT, UR14, 0x1, UPT ;  /* 0x000000010e00888c */ /* 0x000fe6000bf25270 */
[----:B------:R-:W-:Y:S01]  /*6070*/  @!UP0 UMOV UR4, UR9 ;  /* 0x0000000900048c82 */ /* 0x000fe20008000000 */
[----:B--2---:R-:W-:Y:S02]  /*6080*/  @!UP0 UISETP.NE.AND UP2, UPT, UR5, 0x1, UPT ;  /* 0x000000010500888c */ /* 0x004fe4000bf45270 */
[----:B------:R-:W-:Y:S01]  /*6090*/  @!UP0 USHF.R.U32.HI UR4, URZ, UR13, UR4 ;  /* 0x0000000dff048299 */ /* 0x000fe20008011604 */
[----:B------:R-:W-:Y:S02]  /*60a0*/  @!UP0 UMOV UR6, UR7 ;  /* 0x0000000700068c82 */ /* 0x000fe40008000000 */
[----:B---3--:R-:W-:Y:S02]  /*60b0*/  @!UP0 USHF.R.U32.HI UR6, URZ, UR10, UR6 ;  /* 0x0000000aff068299 */ /* 0x008fe40008011606 */
[----:B------:R-:W-:Y:S02]  /*60c0*/  @!UP0 USEL UR7, UR38, UR4, !UP2 ;  /* 0x0000000426078287 */ /* 0x000fe4000d000000 */
[----:B------:R-:W-:Y:S04]  /*60d0*/  @!UP0 USEL UR6, UR37, UR6, !UP1 ;  /* 0x0000000625068287 */ /* 0x000fe8000c800000 */
[----:B------:R-:W-:Y:S02]  /*60e0*/  @!UP0 UIADD3 UR4, UPT, UPT, -UR7, UR6, URZ ;  /* 0x0000000607048290 */ /* 0x000fe4000fffe1ff */
[----:B------:R-:W-:Y:S02]  /*60f0*/  @!UP0 UIADD3 UR6, UPT, UPT, UR7, -UR6, URZ ;  /* 0x8000000607068290 */ /* 0x000fe4000fffe0ff */
[----:B------:R-:W-:Y:S02]  /*6100*/  @!UP0 UIMAD UR38, UR4, UR5, UR38 ;  /* 0x00000005042682a4 */ /* 0x000fe4000f8e0226 */
[----:B------:R-:W-:Y:S01]  /*6110*/  @!UP0 UIMAD UR37, UR6, UR14, UR37 ;  /* 0x0000000e062582a4 */ /* 0x000fe2000f8e0225 */
[----:B------:R-:W-:Y:S11]  /*6120*/  @!P0 BRA `(.L_x_95) ;  /* 0x00000000007c8947 */ /* 0x000ff60003800000 */
[----:B------:R-:W1:Y:S01]  /*6130*/  LDCU.64 UR8, c[0x4][0x80] ;  /* 0x01001000ff0877ac */ /* 0x000e620008000a00 */
[----:B------:R-:W-:Y:S01]  /*6140*/  MOV R2, 0x0 ;  /* 0x0000000000027802 */ /* 0x000fe20000000f00 */
[----:B------:R-:W-:Y:S02]  /*6150*/  HFMA2 R12, -RZ, RZ, 0, 5.9604644775390625e-08 ;  /* 0x00000001ff0c7431 */ /* 0x000fe400000001ff */
[----:B------:R-:W-:Y:S01]  /*6160*/  IMAD.MOV.U32 R8, RZ, RZ, 0x70 ;  /* 0x00000070ff087424 */ /* 0x000fe200078e00ff */
[----:B------:R2:W3:Y:S01]  /*6170*/  LDC.64 R14, c[0x4][R2] ;  /* 0x01000000020e7b82 */ /* 0x0004e20000000a00 */
[----:B------:R-:W4:Y:S01]  /*6180*/  LDCU.64 UR6, c[0x4][0x88] ;  /* 0x01001100ff0677ac */ /* 0x000f220008000a00 */
[----:B------:R-:W-:Y:S01]  /*6190*/  IMAD.MOV.U32 R13, RZ, RZ, RZ ;  /* 0x000000ffff0d7224 */ /* 0x000fe200078e00ff */
[----:B------:R-:W2:Y:S01]  /*61a0*/  LDCU.64 UR4, c[0x4][0x8] ;  /* 0x01000100ff0477ac */ /* 0x000ea20008000a00 */
[----:B-1----:R-:W-:Y:S01]  /*61b0*/  MOV R5, UR9 ;  /* 0x0000000900057c02 */ /* 0x002fe20008000f00 */
[----:B------:R-:W-:Y:S01]  /*61c0*/  IMAD.U32 R4, RZ, RZ, UR8 ;  /* 0x00000008ff047e24 */ /* 0x000fe2000f8e00ff */
[----:B----4-:R-:W-:Y:S01]  /*61d0*/  MOV R7, UR7 ;  /* 0x0000000700077c02 */ /* 0x010fe20008000f00 */
[----:B------:R-:W-:Y:S01]  /*61e0*/  IMAD.U32 R6, RZ, RZ, UR6 ;  /* 0x00000006ff067e24 */ /* 0x000fe2000f8e00ff */
[----:B--2---:R-:W-:Y:S01]  /*61f0*/  MOV R11, UR5 ;  /* 0x00000005000b7c02 */ /* 0x004fe20008000f00 */
[----:B------:R-:W-:Y:S02]  /*6200*/  IMAD.U32 R10, RZ, RZ, UR4 ;  /* 0x00000004ff0a7e24 */ /* 0x000fe4000f8e00ff */
[----:B------:R-:W-:Y:S07]  /*6210*/  LEPC R20, `(.L_x_96) ;  /* 0x000000001014794e */ /* 0x000fee0000000000 */
[----:B---3-5:R-:W-:Y:S05]  /*6220*/  CALL.ABS.NOINC R14 ;  /* 0x000000000e007343 */ /* 0x028fea0003c00000 */
.L_x_96:
[----:B------:R-:W1:Y:S01]  /*6230*/  LDCU.64 UR8, c[0x4][0x80] ;  /* 0x01001000ff0877ac */ /* 0x000e620008000a00 */
[----:B------:R-:W2:Y:S01]  /*6240*/  LDC.64 R2, c[0x4][R2] ;  /* 0x0100000002027b82 */ /* 0x000ea20000000a00 */
[----:B------:R-:W-:Y:S02]  /*6250*/  HFMA2 R12, -RZ, RZ, 0, 5.9604644775390625e-08 ;  /* 0x00000001ff0c7431 */ /* 0x000fe400000001ff */
[----:B------:R-:W-:Y:S02]  /*6260*/  IMAD.MOV.U32 R8, RZ, RZ, 0x70 ;  /* 0x00000070ff087424 */ /* 0x000fe400078e00ff */
[----:B------:R-:W-:Y:S01]  /*6270*/  IMAD.MOV.U32 R13, RZ, RZ, RZ ;  /* 0x000000ffff0d7224 */ /* 0x000fe200078e00ff */
[----:B------:R-:W3:Y:S01]  /*6280*/  LDCU.64 UR6, c[0x4][0x88] ;  /* 0x01001100ff0677ac */ /* 0x000ee20008000a00 */
[----:B------:R-:W4:Y:S01]  /*6290*/  LDCU.64 UR4, c[0x4][0x8] ;  /* 0x01000100ff0477ac */ /* 0x000f220008000a00 */
[----:B-1----:R-:W-:Y:S02]  /*62a0*/  MOV R4, UR8 ;  /* 0x0000000800047c02 */ /* 0x002fe40008000f00 */
[----:B------:R-:W-:Y:S02]  /*62b0*/  MOV R5, UR9 ;  /* 0x0000000900057c02 */ /* 0x000fe40008000f00 */
[----:B---3--:R-:W-:Y:S01]  /*62c0*/  MOV R7, UR7 ;  /* 0x0000000700077c02 */ /* 0x008fe20008000f00 */
[----:B------:R-:W-:Y:S01]  /*62d0*/  IMAD.U32 R6, RZ, RZ, UR6 ;  /* 0x00000006ff067e24 */ /* 0x000fe2000f8e00ff */
[----:B----4-:R-:W-:Y:S01]  /*62e0*/  MOV R11, UR5 ;  /* 0x00000005000b7c02 */ /* 0x010fe20008000f00 */
[----:B------:R-:W-:Y:S02]  /*62f0*/  IMAD.U32 R10, RZ, RZ, UR4 ;  /* 0x00000004ff0a7e24 */ /* 0x000fe4000f8e00ff */
[----:B------:R-:W-:Y:S07]  /*6300*/  LEPC R20, `(.L_x_95) ;  /* 0x000000001014794e */ /* 0x000fee0000000000 */
[----:B--2---:R-:W-:Y:S05]  /*6310*/  CALL.ABS.NOINC R2 ;  /* 0x0000000002007343 */ /* 0x004fea0003c00000 */
.L_x_95:
[----:B------:R-:W-:Y:S05]  /*6320*/  BSYNC.RECONVERGENT B6 ;  /* 0x0000000000067941 */ /* 0x000fea0003800200 */
.L_x_94:
[----:B------:R-:W-:Y:S02]  /*6330*/  R2UR UR6, R61 ;  /* 0x000000003d0672ca */ /* 0x000fe400000e0000 */
[----:B------:R-:W-:Y:S02]  /*6340*/  R2UR UR5, R71 ;  /* 0x00000000470572ca */ /* 0x000fe400000e0000 */
[----:B------:R-:W-:Y:S02]  /*6350*/  R2UR UR4, R70 ;  /* 0x00000000460472ca */ /* 0x000fe400000e0000 */
[----:B------:R-:W-:Y:S02]  /*6360*/  ISETP.NE.U32.AND P4, PT, R54, RZ, PT ;  /* 0x000000ff3600720c */ /* 0x000fe40003f85070 */
[----:B------:R-:W-:Y:S02]  /*6370*/  ISETP.NE.U32.AND P2, PT, RZ, UR60, PT ;  /* 0x0000003cff007c0c */ /* 0x000fe4000bf45070 */
[----:B------:R-:W-:Y:S02]  /*6380*/  ISETP.NE.AND.EX P4, PT, R55, RZ, PT, P4 ;  /* 0x000000ff3700720c */ /* 0x000fe40003f85340 */
[----:B------:R-:W-:Y:S01]  /*6390*/  ISETP.NE.AND.EX P2, PT, RZ, UR61, PT, P2 ;  /* 0x0000003dff007c0c */ /* 0x000fe2000bf45320 */
[----:B------:R-:W-:Y:S02]  /*63a0*/  UISETP.NE.AND UP2, UPT, UR6, URZ, UPT ;  /* 0x000000ff0600728c */ /* 0x000fe4000bf45270 */
[----:B------:R-:W-:Y:S04]  /*63b0*/  UISETP.NE.U32.AND UP0, UPT, UR5, URZ, UPT ;  /* 0x000000ff0500728c */ /* 0x000fe8000bf05070 */
[----:B------:R-:W-:Y:S01]  /*63c0*/  UISETP.NE.AND.EX UP1, UPT, UR4, URZ, UPT, UP0 ;  /* 0x000000ff0400728c */ /* 0x000fe2000bf25300 */
[----:B------:R-:W-:Y:S01]  /*63d0*/  PLOP3.LUT P1, PT, PT, PT, UP2, 0x80, 0x8 ;  /* 0x000000000008781c */ /* 0x000fe20003f2f028 */
[----:B------:R-:W-:Y:S03]  /*63e0*/  UPLOP3.LUT UP0, UPT, UPT, UPT, UPT, 0x40, 0x4 ;  /* 0x000000000004789c */ /* 0x000fe60003f0e870 */
[----:B------:R-:W-:Y:S06]  /*63f0*/  @UP2 UPLOP3.LUT UP0, UPT, UPT, UPT, UP1, 0x80, 0x8 ;  /* 0x000000000008289c */ /* 0x000fec0003f0f010 */
[----:B------:R-:W-:Y:S01]  /*6400*/  PLOP3.LUT P0, PT, PT, PT, UP0, 0x80, 0x8 ;  /* 0x000000000008781c */ /* 0x000fe20003f0f008 */
[----:B------:R-:W-:Y:S01]  /*6410*/  @!UPT UIADD3 URZ, UPT, UPT, URZ, URZ, URZ ;  /* 0x000000fffffff290 */ /* 0x000fe2000fffe0ff */
[----:B------:R-:W-:Y:S11]  /*6420*/  BRA.U !UP1, `(.L_x_97) ;  /* 0x0000000109407547 */ /* 0x000ff6000b800000 */
[----:B------:R-:W-:Y:S01]  /*6430*/  UISETP.NE.U32.AND UP0, UPT, UR60, URZ, UPT ;  /* 0x000000ff3c00728c */ /* 0x000fe2000bf05070 */
[----:B------:R-:W-:Y:S01]  /*6440*/  R2UR UR6, R71 ;  /* 0x00000000470672ca */ /* 0x000fe200000e0000 */
[----:B------:R-:W1:Y:S01]  /*6450*/  LDCU.64 UR8, c[0x0][0x358] ;  /* 0x00006b00ff0877ac */ /* 0x000e620008000a00 */
[----:B------:R-:W-:Y:S02]  /*6460*/  HFMA2 R57, -RZ, RZ, 0, 5.9604644775390625e-08 ;  /* 0x00000001ff397431 */ /* 0x000fe400000001ff */
[----:B------:R-:W-:Y:S01]  /*6470*/  IMAD.MOV.U32 R0, RZ, RZ, 0x1 ;  /* 0x00000001ff007424 */ /* 0x000fe200078e00ff */
[----:B------:R-:W-:Y:S06]  /*6480*/  UISETP.NE.AND.EX UP0, UPT, UR61, URZ, UPT, UP0 ;  /* 0x000000ff3d00728c */ /* 0x000fec000bf05300 */
[----:B------:R-:W-:Y:S05]  /*6490*/  PLOP3.LUT P3, PT, PT, PT, UP0, 0x80, 0x8 ;  /* 0x000000000008781c */ /* 0x000fea0003f6f008 */
[----:B------:R-:W2:Y:S01]  /*64a0*/  @UP0 LDCU.64 UR4, c[0x0][0x888] ;  /* 0x00011100ff0407ac */ /* 0x000ea20008000a00 */
[----:B------:R-:W-:Y:S07]  /*64b0*/  @UP0 UIMAD UR6, UR36, UR6, URZ ;  /* 0x00000006240602a4 */ /* 0x000fee000f8e02ff */
[----:B------:R-:W-:Y:S01]  /*64c0*/  @!P3 PRMT R57, R0, 0x7610, R57 ;  /* 0x000076100039b816 */ /* 0x000fe20000000039 */
[----:B--2---:R-:W-:Y:S06]  /*64d0*/  @UP0 UIMAD.WIDE UR4, UR6, 0x4, UR4 ;  /* 0x00000004060408a5 */ /* 0x004fec000f8e0204 */
[----:B------:R-:W-:Y:S02]  /*64e0*/  IMAD.U32 R2, RZ, RZ, UR4 ;  /* 0x00000004ff027e24 */ /* 0x000fe4000f8e00ff */
[----:B------:R-:W-:Y:S03]  /*64f0*/  IMAD.U32 R3, RZ, RZ, UR5 ;  /* 0x00000005ff037e24 */ /* 0x000fe6000f8e00ff */
[----:B------:R-:W2:Y:S02]  /*6500*/  @!UP0 LDCU UR4, c[0x0][0x880] ;  /* 0x00011000ff0487ac */ /* 0x000ea40008000800 */
[----:B-1---5:R1:W5:Y:S02]  /*6510*/  @P3 LDG.E R27, desc[UR8][R2.64] ;  /* 0x00000008021b3981 */ /* 0x022364000c1e1900 */
[----:B-12---:R-:W-:Y:S02]  /*6520*/  @!P3 MOV R27, UR4 ;  /* 0x00000004001bbc02 */ /* 0x006fe40008000f00 */
.L_x_97:
[----:B------:R-:W-:Y:S05]  /*6530*/  @!P4 BRA `(.L_x_98) ;  /* 0x000000000024c947 */ /* 0x000fea0003800000 */
[----:B------:R-:W-:Y:S01]  /*6540*/  ISETP.NE.U32.AND P3, PT, R52, RZ, PT ;  /* 0x000000ff3400720c */ /* 0x000fe20003f65070 */
[----:B------:R-:W1:Y:S03]  /*6550*/  LDCU.64 UR4, c[0x0][0x358] ;  /* 0x00006b00ff0477ac */ /* 0x000e660008000a00 */
[----:B------:R-:W-:Y:S11]  /*6560*/  ISETP.NE.AND.EX P3, PT, R53, RZ, PT, P3 ;  /* 0x000000ff3500720c */ /* 0x000ff60003f65330 */
[----:B------:R-:W-:Y:S02]  /*6570*/  @!UPT UIADD3 URZ, UPT, UPT, URZ, URZ, URZ ;  /* 0x000000fffffff290 */ /* 0x000fe4000fffe0ff */
[----:B------:R-:W2:Y:S01]  /*6580*/  @P3 LDC.64 R2, c[0x0][0x8a8] ;  /* 0x00022a00ff023b82 */ /* 0x000ea20000000a00 */
[----:B------:R-:W-:Y:S04]  /*6590*/  @P3 IMAD R0, R54, UR36, RZ ;  /* 0x0000002436003c24 */ /* 0x000fe8000f8e02ff */
[----:B--2---:R-:W-:Y:S05]  /*65a0*/  @P3 IMAD.WIDE R2, R0, 0x4, R2 ;  /* 0x0000000400023825 */ /* 0x004fea00078e0202 */
[----:B-1---5:R1:W5:Y:S02]  /*65b0*/  @P3 LDG.E R24, desc[UR4][R2.64] ;  /* 0x0000000402183981 */ /* 0x022364000c1e1900 */
[----:B-1----:R-:W2:Y:S02]  /*65c0*/  @!P3 LDC R24, c[0x0][0x8a0] ;  /* 0x00022800ff18bb82 */ /* 0x002ea40000000800 */
.L_x_98:
[----:B-----5:R-:W-:Y:S01]  /*65d0*/  FSETP.NEU.AND P3, PT, R27, RZ, PT ;  /* 0x000000ff1b00720b */ /* 0x020fe20003f6d000 */
[----:B------:R-:W-:Y:S01]  /*65e0*/  IMAD.SHL.U32 R35, R56, 0x4, RZ ;  /* 0x0000000438237824 */ /* 0x000fe200078e00ff */
[----:B------:R-:W-:Y:S01]  /*65f0*/  SEL R4, RZ, 0xffffffff, P2 ;  /* 0xffffffffff047807 */ /* 0x000fe20001000000 */
[----:B------:R-:W-:Y:S01]  /*6600*/  BSSY B1, `(.L_x_99) ;  /* 0x0000043000017945 */ /* 0x000fe20003800000 */
[----:B------:R-:W-:Y:S01]  /*6610*/  @P1 LOP3.LUT P2, RZ, R57, 0xff, RZ, 0xc0, !PT ;  /* 0x000000ff39ff1812 */ /* 0x000fe2000784c0ff */
[----:B------:R-:W-:Y:S01]  /*6620*/  VIADD R76, R35, UR43 ;  /* 0x0000002b234c7c36 */ /* 0x000fe20008000000 */
[----:B------:R-:W-:Y:S01]  /*6630*/  @P1 SEL R3, RZ, 0xffffffff, P3 ;  /* 0xffffffffff031807 */ /* 0x000fe20001800000 */
[----:B------:R-:W-:Y:S01]  /*6640*/  IMAD.MOV.U32 R80, RZ, RZ, 0x1 ;  /* 0x00000001ff507424 */ /* 0x000fe200078e00ff */
[----:B------:R-:W-:Y:S01]  /*6650*/  LEA R77, R22, UR43, 0x3 ;  /* 0x0000002b164d7c11 */ /* 0x000fe2000f8e18ff */
[----:B------:R-:W-:Y:S01]  /*6660*/  IMAD.MOV.U32 R34, RZ, RZ, RZ ;  /* 0x000000ffff227224 */ /* 0x000fe200078e00ff */
[----:B------:R-:W-:Y:S02]  /*6670*/  @P0 SEL R3, R4, R3, !P2 ;  /* 0x0000000304030207 */ /* 0x000fe40005000000 */
[----:B------:R-:W-:Y:S02]  /*6680*/  CS2R R38, SRZ ;  /* 0x0000000000267805 */ /* 0x000fe4000001ff00 */
[----:B------:R-:W-:Y:S02]  /*6690*/  SHF.L.U32 R2, R66, 0x1f, RZ ;  /* 0x0000001f42027819 */ /* 0x000fe400000006ff */
[----:B------:R-:W-:Y:S02]  /*66a0*/  CS2R R36, SRZ ;  /* 0x0000000000247805 */ /* 0x000fe4000001ff00 */
[----:B------:R-:W-:Y:S02]  /*66b0*/  @P1 LOP3.LUT R3, R3, 0x1, RZ, 0xc0, !PT ;  /* 0x0000000103031812 */ /* 0x000fe400078ec0ff */
[----:B------:R-:W-:Y:S02]  /*66c0*/  CS2R R42, SRZ ;  /* 0x00000000002a7805 */ /* 0x000fe4000001ff00 */
[----:B------:R-:W-:Y:S02]  /*66d0*/  PLOP3.LUT P2, PT, PT, PT, UP1, 0x80, 0x8 ;  /* 0x000000000008781c */ /* 0x000fe40003f4f018 */
[----:B------:R-:W-:Y:S02]  /*66e0*/  CS2R R40, SRZ ;  /* 0x0000000000287805 */ /* 0x000fe4000001ff00 */
[----:B------:R-:W-:Y:S02]  /*66f0*/  ISETP.NE.U32.OR P6, PT, R3, 0x1, !P1 ;  /* 0x000000010300780c */ /* 0x000fe40004fc5470 */
[----:B------:R-:W-:Y:S02]  /*6700*/  CS2R R46, SRZ ;  /* 0x00000000002e7805 */ /* 0x000fe4000001ff00 */
[----:B------:R-:W-:Y:S02]  /*6710*/  LEA.HI R25, R22, R22, RZ, 0x1 ;  /* 0x0000001616197211 */ /* 0x000fe400078f08ff */
[----:B------:R-:W-:Y:S02]  /*6720*/  CS2R R44, SRZ ;  /* 0x00000000002c7805 */ /* 0x000fe4000001ff00 */
[----:B------:R-:W-:Y:S02]  /*6730*/  LOP3.LUT P4, R63, R57, 0xff, RZ, 0xc0, !PT ;  /* 0x000000ff393f7812 */ /* 0x000fe4000788c0ff */
[----:B------:R-:W-:Y:S02]  /*6740*/  CS2R R50, SRZ ;  /* 0x0000000000327805 */ /* 0x000fe4000001ff00 */
[----:B------:R-:W-:Y:S01]  /*6750*/  SEL R3, RZ, 0xffffffff, P3 ;  /* 0xffffffffff037807 */ /* 0x000fe20001800000 */
[C---:B------:R-:W-:Y:S01]  /*6760*/  IMAD.SHL.U32 R0, R25.reuse, 0x80, RZ ;  /* 0x0000008019007824 */ /* 0x040fe200078e00ff */
[----:B------:R-:W-:Y:S02]  /*6770*/  LOP3.LUT R25, R25, 0xffe, RZ, 0xc0, !PT ;  /* 0x00000ffe19197812 */ /* 0x000fe400078ec0ff */
[----:B------:R-:W-:Y:S02]  /*6780*/  CS2R R48, SRZ ;  /* 0x0000000000307805 */ /* 0x000fe4000001ff00 */
[----:B------:R-:W-:Y:S01]  /*6790*/  P2R R74, PR, RZ, 0x40 ;  /* 0x00000040ff4a7803 */ /* 0x000fe20000000000 */
[----:B------:R-:W-:Y:S01]  /*67a0*/  VIADD R79, R76, 0x400 ;  /* 0x000004004c4f7836 */ /* 0x000fe20000000000 */
[----:B------:R-:W-:Y:S01]  /*67b0*/  @P2 SEL R3, R4, R3, !P4 ;  /* 0x0000000304032207 */ /* 0x000fe20006000000 */
[----:B------:R-:W-:Y:S01]  /*67c0*/  IMAD.IADD R25, R22, 0x1, -R25 ;  /* 0x0000000116197824 */ /* 0x000fe200078e0a19 */
[----:B------:R-:W-:Y:S01]  /*67d0*/  @P6 SHF.L.U32 R5, RZ, 0x1f, RZ ;  /* 0x0000001fff056819 */ /* 0x000fe200000006ff */
[----:B------:R-:W-:Y:S01]  /*67e0*/  IMAD.IADD R75, R67, 0x1, R76 ;  /* 0x00000001434b7824 */ /* 0x000fe200078e024c */
[----:B------:R-:W-:Y:S02]  /*67f0*/  LOP3.LUT R0, R0, 0xffffff00, RZ, 0xc0, !PT ;  /* 0xffffff0000007812 */ /* 0x000fe400078ec0ff */
[----:B------:R-:W1:Y:S01]  /*6800*/  @P6 SYNCS.PHASECHK.TRANS64.TRYWAIT P1, [UR43+0x20], R5 ;  /* 0x00002005ff0065a7 */ /* 0x000e62000802112b */
[----:B------:R-:W-:Y:S02]  /*6810*/  LOP3.LUT R3, R3, 0x1, RZ, 0xc0, !PT ;  /* 0x0000000103037812 */ /* 0x000fe400078ec0ff */
[----:B------:R-:W-:Y:S02]  /*6820*/  IMAD.IADD R0, R23, 0x1, R0 ;  /* 0x0000000117007824 */ /* 0x000fe400078e0200 */
[----:B------:R-:W-:Y:S02]  /*6830*/  ISETP.NE.U32.AND P5, PT, R3, 0x1, PT ;  /* 0x000000010300780c */ /* 0x000fe40003fa5070 */
[----:B------:R-:W-:Y:S02]  /*6840*/  IMAD R25, R25, 0x100000, R0 ;  /* 0x0010000019197824 */ /* 0x000fe400078e0200 */
[----:B------:R-:W-:Y:S01]  /*6850*/  P2R R81, PR, RZ, 0x20 ;  /* 0x00000020ff517803 */ /* 0x000fe20000000000 */
[----:B------:R3:W4:Y:S01]  /*6860*/  SYNCS.PHASECHK.TRANS64.TRYWAIT P0, [R77+URZ+0x90], R2 ;  /* 0x000090024d0075a7 */ /* 0x00072200080011ff */
[----:B-1----:R-:W-:Y:S01]  /*6870*/  @P6 SEL R80, RZ, 0x1, !P1 ;  /* 0x00000001ff506807 */ /* 0x002fe20004800000 */
[----:B---3--:R-:W-:Y:S06]  /*6880*/  @!P6 BRA `(.L_x_100) ;  /* 0x000000000068e947 */ /* 0x008fec0003800000 */
[----:B------:R-:W-:Y:S01]  /*6890*/  @P5 IMAD R0, R68, 0x4, R79 ;  /* 0x0000000444005824 */ /* 0x000fe200078e024f */
[----:B------:R-:W-:Y:S01]  /*68a0*/  ISETP.NE.AND P1, PT, R80, RZ, PT ;  /* 0x000000ff5000720c */ /* 0x000fe20003f25270 */
[----:B------:R-:W-:Y:S01]  /*68b0*/  @P5 IMAD R4, R68, 0x4, R76 ;  /* 0x0000000444045824 */ /* 0x000fe200078e024c */
[----:B------:R-:W-:Y:S01]  /*68c0*/  BSSY B0, `(.L_x_101) ;  /* 0x000000e000007945 */ /* 0x000fe20003800000 */
[----:B------:R-:W-:Y:S01]  /*68d0*/  IMAD.MOV.U32 R38, RZ, RZ, RZ ;  /* 0x000000ffff267224 */ /* 0x000fe200078e00ff */
[----:B------:R-:W-:Y:S01]  /*68e0*/  CS2R R42, SRZ ;  /* 0x00000000002a7805 */ /* 0x000fe2000001ff00 */
[----:B------:R-:W-:Y:S01]  /*68f0*/  @P5 IMAD.IADD R5, R67, 0x1, R0 ;  /* 0x0000000143055824 */ /* 0x000fe200078e0200 */
[----:B------:R-:W-:Y:S02]  /*6900*/  CS2R R40, SRZ ;  /* 0x0000000000287805 */ /* 0x000fe4000001ff00 */
[----:B------:R-:W-:Y:S02]  /*6910*/  CS2R R36, SRZ ;  /* 0x0000000000247805 */ /* 0x000fe4000001ff00 */
[----:B------:R-:W-:Y:S02]  /*6920*/  CS2R R50, SRZ ;  /* 0x0000000000327805 */ /* 0x000fe4000001ff00 */
[----:B------:R-:W-:Y:S02]  /*6930*/  CS2R R48, SRZ ;  /* 0x0000000000307805 */ /* 0x000fe4000001ff00 */
[----:B------:R-:W-:Y:S02]  /*6940*/  CS2R R46, SRZ ;  /* 0x00000000002e7805 */ /* 0x000fe4000001ff00 */
[----:B------:R-:W-:Y:S01]  /*6950*/  CS2R R44, SRZ ;  /* 0x00000000002c7805 */ /* 0x000fe2000001ff00 */
[----:B------:R-:W-:Y:S06]  /*6960*/  @P1 BRA `(.L_x_102) ;  /* 0x00000000000c1947 */ /* 0x000fec0003800000 */
[----:B------:R-:W-:Y:S04]  /*6970*/  SHF.L.U32 R3, RZ, 0x1f, RZ ;  /* 0x0000001fff037819 */ /* 0x000fe800000006ff */
[----:B------:R-:W1:Y:S02]  /*6980*/  SYNCS.PHASECHK.TRANS64.TRYWAIT P1, [UR43+0x20], R3 ;  /* 0x00002003ff0075a7 */ /* 0x000e64000802112b */
[----:B-1----:R-:W-:Y:S05]  /*6990*/  @!P1 BRA `(.L_x_103) ;  /* 0x00000058007c9947 */ /* 0x002fea0003800000 */
.L_x_102:
[----:B------:R-:W-:Y:S05]  /*69a0*/  BSYNC B0 ;  /* 0x0000000000007941 */ /* 0x000fea0003800000 */
.L_x_101:
[----:B------:R-:W-:Y:S01]  /*69b0*/  ISETP.NE.AND P1, PT, R81, RZ, PT ;  /* 0x000000ff5100720c */ /* 0x000fe20003f25270 */
[----:B------:R-:W-:Y:S11]  /*69c0*/  HFMA2 R34, -RZ, RZ, 0, 5.9604644775390625e-08 ;  /* 0x00000001ff227431 */ /* 0x000ff600000001ff */
[----:B------:R-:W-:Y:S01]  /*69d0*/  @!UPT UIADD3 URZ, UPT, UPT, URZ, URZ, URZ ;  /* 0x000000fffffff290 */ /* 0x000fe2000fffe0ff */
[----:B------:R-:W-:Y:S05]  /*69e0*/  @P1 WARPSYNC.ALL ;  /* 0x0000000000001948 */ /* 0x000fea0003800000 */
[----:B------:R3:W1:Y:S04]  /*69f0*/  @P1 LDSM.16.M88.4 R40, [R4+0x400] ;  /* 0x000400000428183b */ /* 0x0006680000000200 */
[----:B------:R3:W1:Y:S04]  /*6a00*/  @P1 LDSM.16.M88.4 R36, [R5] ;  /* 0x000000000524183b */ /* 0x0006680000000200 */
[----:B------:R3:W1:Y:S04]  /*6a10*/  @P1 LDSM.16.M88.4 R48, [R35+UR43+0x400] ;  /* 0x0004002b2330183b */ /* 0x0006680008000200 */
[----:B------:R3:W1:Y:S02]  /*6a20*/  @P1 LDSM.16.M88.4 R44, [R75+0x400] ;  /* 0x000400004b2c183b */ /* 0x0006640000000200 */
.L_x_100:
[----:B------:R-:W-:Y:S05]  /*6a30*/  BSYNC B1 ;  /* 0x0000000000017941 */ /* 0x000fea0003800000 */
.L_x_99:
[----:B-1----:R-:W-:Y:S04]  /*6a40*/  SHF.R.U32.HI R3, RZ, 0x15, R25 ;  /* 0x00000015ff037819 */ /* 0x002fe80000011619 */
[----:B------:R-:W-:Y:S01]  /*6a50*/  LOP3.LUT P1, RZ, R3, 0x3, R58, 0x48, !PT ;  /* 0x0000000303ff7812 */ /* 0x000fe2000782483a */
[----:B------:R-:W-:Y:S01]  /*6a60*/  @!UPT UIADD3 URZ, UPT, UPT, URZ, URZ, URZ ;  /* 0x000000fffffff290 */ /* 0x000fe2000fffe0ff */
[----:B----4-:R-:W-:Y:S11]  /*6a70*/  @P0 BRA `(.L_x_104) ;  /* 0x0000000000080947 */ /* 0x010ff60003800000 */
[----:B------:R-:W1:Y:S02]  /*6a80*/  SYNCS.PHASECHK.TRANS64.TRYWAIT P0, [R77+URZ+0x90], R2 ;  /* 0x000090024d0075a7 */ /* 0x000e6400080011ff */
[----:B-1----:R-:W-:Y:S05]  /*6a90*/  @!P0 BRA `(.L_x_105) ;  /* 0x0000005800548947 */ /* 0x002fea0003800000 */
.L_x_104:
[----:B------:R-:W-:Y:S05]  /*6aa0*/  @!P1 BRA `(.L_x_106) ;  /* 0x0000000000409947 */ /* 0x000fea0003800000 */
[----:B------:R-:W3:Y:S01]  /*6ab0*/  LDCU.64 UR8, c[0x4][0x70] ;  /* 0x01000e00ff0877ac */ /* 0x000ee20008000a00 */
[----:B------:R-:W-:Y:S01]  /*6ac0*/  MOV R3, 0x0 ;  /* 0x0000000000037802 */ /* 0x000fe20000000f00 */
[----:B------:R-:W-:Y:S02]  /*6ad0*/  HFMA2 R12, -RZ, RZ, 0, 5.9604644775390625e-08 ;  /* 0x00000001ff0c7431 */ /* 0x000fe400000001ff */
[----:B------:R-:W-:Y:S02]  /*6ae0*/  IMAD.MOV.U32 R8, RZ, RZ, 0x192 ;  /* 0x00000192ff087424 */ /* 0x000fe400078e00ff */
[----:B------:R-:W-:Y:S01]  /*6af0*/  IMAD.MOV.U32 R13, RZ, RZ, RZ ;  /* 0x000000ffff0d7224 */ /* 0x000fe200078e00ff */
[----:B------:R-:W4:Y:S01]  /*6b00*/  LDCU.64 UR6, c[0x4][0x78] ;  /* 0x01000f00ff0677ac */ /* 0x000f220008000a00 */
[----:B-1----:R-:W1:Y:S01]  /*6b10*/  LDC.64 R2, c[0x4][R3] ;  /* 0x0100000003027b82 */ /* 0x002e620000000a00 */
[----:B------:R-:W5:Y:S01]  /*6b20*/  LDCU.64 UR4, c[0x4][0x10] ;  /* 0x01000200ff0477ac */ /* 0x000f620008000a00 */
[----:B---3--:R-:W-:Y:S01]  /*6b30*/  MOV R5, UR9 ;  /* 0x0000000900057c02 */ /* 0x008fe20008000f00 */
[----:B------:R-:W-:Y:S01]  /*6b40*/  IMAD.U32 R4, RZ, RZ, UR8 ;  /* 0x00000008ff047e24 */ /* 0x000fe2000f8e00ff */
[----:B----4-:R-:W-:Y:S01]  /*6b50*/  MOV R7, UR7 ;  /* 0x0000000700077c02 */ /* 0x010fe20008000f00 */
[----:B------:R-:W-:Y:S01]  /*6b60*/  IMAD.U32 R6, RZ, RZ, UR6 ;  /* 0x00000006ff067e24 */ /* 0x000fe2000f8e00ff */
[----:B-----5:R-:W-:Y:S01]  /*6b70*/  MOV R11, UR5 ;  /* 0x00000005000b7c02 */ /* 0x020fe20008000f00 */
[----:B------:R-:W-:Y:S02]  /*6b80*/  IMAD.U32 R10, RZ, RZ, UR4 ;  /* 0x00000004ff0a7e24 */ /* 0x000fe4000f8e00ff */
[----:B------:R-:W-:Y:S07]  /*6b90*/  LEPC R20, `(.L_x_106) ;  /* 0x000000001014794e */ /* 0x000fee0000000000 */
[----:B-12---:R-:W-:Y:S05]  /*6ba0*/  CALL.ABS.NOINC R2 ;  /* 0x0000000002007343 */ /* 0x006fea0003c00000 */
.L_x_106:
[----:B------:R-:W-:Y:S01]  /*6bb0*/  LOP3.LUT R20, R48, 0xffffe000, RZ, 0xc0, !PT ;  /* 0xffffe00030147812 */ /* 0x000fe200078ec0ff */
[----:B------:R-:W-:Y:S05]  /*6bc0*/  WARPSYNC.ALL ;  /* 0x0000000000007948 */ /* 0x000fea0003800000 */
[----:B------:R-:W-:Y:S01]  /*6bd0*/  R2UR UR4, R25 ;  /* 0x00000000190472ca */ /* 0x000fe200000e0000 */
[----:B------:R-:W-:Y:S01]  /*6be0*/  IMAD.SHL.U32 R82, R68, 0x4, RZ ;  /* 0x0000000444527824 */ /* 0x000fe200078e00ff */
[----:B------:R-:W-:Y:S01]  /*6bf0*/  LOP3.LUT R21, R49, 0xffffe000, RZ, 0xc0, !PT ;  /* 0xffffe00031157812 */ /* 0x000fe200078ec0ff */
[----:B------:R-:W-:Y:S01]  /*6c00*/  BSSY.RECONVERGENT B0, `(.L_x_107) ;  /* 0x0000059000007945 */ /* 0x000fe20003800200 */
[----:B------:R-:W-:Y:S02]  /*6c10*/  LOP3.LUT R26, R51, 0xffffe000, RZ, 0xc0, !PT ;  /* 0xffffe000331a7812 */ /* 0x000fe400078ec0ff */
[----:B------:R-:W-:Y:S02]  /*6c20*/  LOP3.LUT R32, R45, 0xffffe000, RZ, 0xc0, !PT ;  /* 0xffffe0002d207812 */ /* 0x000fe400078ec0ff */
[----:B------:R-:W-:Y:S02]  /*6c30*/  LOP3.LUT R33, R46, 0xffffe000, RZ, 0xc0, !PT ;  /* 0xffffe0002e217812 */ /* 0x000fe400078ec0ff */
[----:B------:R-:W-:Y:S02]  /*6c40*/  IADD3 R78, PT, PT, R79, R82, RZ ;  /* 0x000000524f4e7210 */ /* 0x000fe40007ffe0ff */
[----:B------:R-:W-:Y:S01]  /*6c50*/  ISETP.NE.AND P0, PT, R69, RZ, PT ;  /* 0x000000ff4500720c */ /* 0x000fe20003f05270 */
[----:B---3--:R-:W2:Y:S02]  /*6c60*/  LDTM.16dp128bit.x8 R4, tmem[UR4] ;  /* 0x00000004000479ee */ /* 0x008ea40008180000 */
[----:B------:R-:W-:Y:S02]  /*6c70*/  IMAD.IADD R79, R67, 0x1, R78 ;  /* 0x00000001434f7824 */ /* 0x000fe400078e024e */
[C---:B--2---:R-:W-:Y:S01]  /*6c80*/  FMUL R0, R24.reuse, R4 ;  /* 0x0000000418007220 */ /* 0x044fe20000400000 */
[C---:B-1----:R-:W-:Y:S01]  /*6c90*/  FMUL R2, R24.reuse, R5 ;  /* 0x0000000518027220 */ /* 0x042fe20000400000 */
[C---:B------:R-:W-:Y:S01]  /*6ca0*/  FMUL R3, R24.reuse, R6 ;  /* 0x0000000618037220 */ /* 0x040fe20000400000 */
[----:B------:R-:W-:Y:S01]  /*6cb0*/  FMUL R7, R24, R7 ;  /* 0x0000000718077220 */ /* 0x000fe20000400000 */
[C---:B------:R-:W-:Y:S01]  /*6cc0*/  FFMA R28, R27.reuse, R20, R0 ;  /* 0x000000141b1c7223 */ /* 0x040fe20000000000 */
[----:B------:R-:W-:Y:S01]  /*6cd0*/  LOP3.LUT R20, R50, 0xffffe000, RZ, 0xc0, !PT ;  /* 0xffffe00032147812 */ /* 0x000fe200078ec0ff */
[C---:B------:R-:W-:Y:S01]  /*6ce0*/  FFMA R29, R27.reuse, R21, R2 ;  /* 0x000000151b1d7223 */ /* 0x040fe20000000002 */
[----:B------:R-:W-:Y:S01]  /*6cf0*/  LOP3.LUT R21, R44, 0xffffe000, RZ, 0xc0, !PT ;  /* 0xffffe0002c157812 */ /* 0x000fe200078ec0ff */
[C---:B------:R-:W-:Y:S01]  /*6d00*/  FMUL R4, R24.reuse, R8 ;  /* 0x0000000818047220 */ /* 0x040fe20000400000 */
[----:B------:R-:W-:Y:S01]  /*6d10*/  F2FP.TF32.F32.PACK_B R28, R28 ;  /* 0x0000001cff1c723e */ /* 0x000fe200024050ff */
[----:B------:R-:W-:Y:S01]  /*6d20*/  FFMA R30, R27, R20, R3 ;  /* 0x000000141b1e7223 */ /* 0x000fe20000000003 */
[----:B------:R-:W-:Y:S01]  /*6d30*/  LOP3.LUT R20, R47, 0xffffe000, RZ, 0xc0, !PT ;  /* 0xffffe0002f147812 */ /* 0x000fe200078ec0ff */
[C---:B------:R-:W-:Y:S01]  /*6d40*/  FMUL R5, R24.reuse, R9 ;  /* 0x0000000918057220 */ /* 0x040fe20000400000 */
[----:B------:R-:W-:Y:S01]  /*6d50*/  F2FP.TF32.F32.PACK_B R29, R29 ;  /* 0x0000001dff1d723e */ /* 0x000fe200024050ff */
[C---:B------:R-:W-:Y:S01]  /*6d60*/  FMUL R6, R24.reuse, R10 ;  /* 0x0000000a18067220 */ /* 0x040fe20000400000 */
[----:B------:R-:W-:Y:S01]  /*6d70*/  F2FP.TF32.F32.PACK_B R30, R30 ;  /* 0x0000001eff1e723e */ /* 0x000fe200024050ff */
[----:B------:R-:W-:Y:S01]  /*6d80*/  FFMA R31, R27, R26, R7 ;  /* 0x0000001a1b1f7223 */ /* 0x000fe20000000007 */
[----:B------:R-:W-:Y:S01]  /*6d90*/  LOP3.LUT R26, R41, 0xffffe000, RZ, 0xc0, !PT ;  /* 0xffffe000291a7812 */ /* 0x000fe200078ec0ff */
[----:B------:R-:W-:Y:S01]  /*6da0*/  FMUL R11, R24, R11 ;  /* 0x0000000b180b7220 */ /* 0x000fe20000400000 */
[C---:B------:R-:W-:Y:S01]  /*6db0*/  FFMA R4, R27.reuse, R21, R4 ;  /* 0x000000151b047223 */ /* 0x040fe20000000004 */
[----:B------:R-:W-:Y:S01]  /*6dc0*/  LOP3.LUT R21, R40, 0xffffe000, RZ, 0xc0, !PT ;  /* 0xffffe00028157812 */ /* 0x000fe200078ec0ff */
[C---:B------:R-:W-:Y:S01]  /*6dd0*/  FFMA R5, R27.reuse, R32, R5 ;  /* 0x000000201b057223 */ /* 0x040fe20000000005 */
[----:B------:R-:W-:Y:S01]  /*6de0*/  F2FP.TF32.F32.PACK_B R31, R31 ;  /* 0x0000001fff1f723e */ /* 0x000fe200024050ff */
        /* <DEDUP_REMOVED lines=8> */
[----:B------:R1:W-:Y:S01]  /*6e70*/  STSM.16.M88.4 [R76+0x400], R28 ;  /* 0x0004001c4c007844 */ /* 0x0003e20000000200 */
[----:B------:R-:W-:Y:S01]  /*6e80*/  F2FP.TF32.F32.PACK_B R6, R6 ;  /* 0x00000006ff06723e */ /* 0x000fe200024050ff */
[C---:B------:R-:W-:Y:S01]  /*6e90*/  FMUL R10, R24.reuse, R14 ;  /* 0x0000000e180a7220 */ /* 0x040fe20000400000 */
[----:B------:R-:W-:Y:S01]  /*6ea0*/  F2FP.TF32.F32.PACK_B R7, R7 ;  /* 0x00000007ff07723e */ /* 0x000fe200024050ff */
[----:B------:R-:W-:Y:S01]  /*6eb0*/  FMUL R15, R24, R15 ;  /* 0x0000000f180f7220 */ /* 0x000fe20000400000 */
[C---:B------:R-:W-:Y:S01]  /*6ec0*/  FFMA R8, R27.reuse, R21, R8 ;  /* 0x000000151b087223 */ /* 0x040fe20000000008 */
[C---:B------:R-:W-:Y:S01]  /*6ed0*/  FFMA R9, R27.reuse, R26, R9 ;  /* 0x0000001a1b097223 */ /* 0x040fe20000000009 */
[C---:B------:R-:W-:Y:S01]  /*6ee0*/  FFMA R10, R27.reuse, R33, R10 ;  /* 0x000000211b0a7223 */ /* 0x040fe2000000000a */
[----:B------:R1:W-:Y:S01]  /*6ef0*/  STSM.16.M88.4 [R75+0x400], R4 ;  /* 0x000400044b007844 */ /* 0x0003e20000000200 */
[----:B------:R-:W-:Y:S01]  /*6f00*/  LOP3.LUT R21, R36, 0xffffe000, RZ, 0xc0, !PT ;  /* 0xffffe00024157812 */ /* 0x000fe200078ec0ff */
[----:B------:R-:W-:Y:S01]  /*6f10*/  FFMA R11, R27, R20, R15 ;  /* 0x000000141b0b7223 */ /* 0x000fe2000000000f */
[----:B------:R-:W-:Y:S01]  /*6f20*/  LOP3.LUT R20, R37, 0xffffe000, RZ, 0xc0, !PT ;  /* 0xffffe00025147812 */ /* 0x000fe200078ec0ff */
[C---:B------:R-:W-:Y:S01]  /*6f30*/  FMUL R12, R24.reuse, R16 ;  /* 0x00000010180c7220 */ /* 0x040fe20000400000 */
[----:B------:R-:W-:Y:S01]  /*6f40*/  FMUL R13, R24, R17 ;  /* 0x00000011180d7220 */ /* 0x000fe20000400000 */
[----:B------:R-:W-:Y:S01]  /*6f50*/  LOP3.LUT R33, R38, 0xffffe000, RZ, 0xc0, !PT ;  /* 0xffffe00026217812 */ /* 0x000fe200078ec0ff */
[C---:B------:R-:W-:Y:S01]  /*6f60*/  FMUL R14, R24.reuse, R18 ;  /* 0x00000012180e7220 */ /* 0x040fe20000400000 */
[----:B------:R-:W-:Y:S01]  /*6f70*/  LOP3.LUT R26, R39, 0xffffe000, RZ, 0xc0, !PT ;  /* 0xffffe000271a7812 */ /* 0x000fe200078ec0ff */
[----:B------:R-:W-:Y:S01]  /*6f80*/  FMUL R19, R24, R19 ;  /* 0x0000001318137220 */ /* 0x000fe20000400000 */
[C---:B------:R-:W-:Y:S01]  /*6f90*/  FFMA R12, R27.reuse, R21, R12 ;  /* 0x000000151b0c7223 */ /* 0x040fe2000000000c */
[C---:B------:R-:W-:Y:S01]  /*6fa0*/  FFMA R13, R27.reuse, R20, R13 ;  /* 0x000000141b0d7223 */ /* 0x040fe2000000000d */
[C---:B------:R-:W-:Y:S01]  /*6fb0*/  FFMA R14, R27.reuse, R33, R14 ;  /* 0x000000211b0e7223 */ /* 0x040fe2000000000e */
[----:B------:R-:W-:Y:S01]  /*6fc0*/  FFMA R15, R27, R26, R19 ;  /* 0x0000001a1b0f7223 */ /* 0x000fe20000000013 */
[----:B------:R-:W-:Y:S02]  /*6fd0*/  F2FP.TF32.F32.PACK_B R8, R8 ;  /* 0x00000008ff08723e */ /* 0x000fe400024050ff */
[----:B------:R-:W-:Y:S02]  /*6fe0*/  F2FP.TF32.F32.PACK_B R9, R9 ;  /* 0x00000009ff09723e */ /* 0x000fe400024050ff */
[----:B------:R-:W-:Y:S02]  /*6ff0*/  F2FP.TF32.F32.PACK_B R10, R10 ;  /* 0x0000000aff0a723e */ /* 0x000fe400024050ff */
[----:B------:R-:W-:Y:S02]  /*7000*/  F2FP.TF32.F32.PACK_B R11, R11 ;  /* 0x0000000bff0b723e */ /* 0x000fe400024050ff */
[----:B------:R-:W-:Y:S02]  /*7010*/  F2FP.TF32.F32.PACK_B R12, R12 ;  /* 0x0000000cff0c723e */ /* 0x000fe400024050ff */
[----:B------:R-:W-:Y:S01]  /*7020*/  F2FP.TF32.F32.PACK_B R13, R13 ;  /* 0x0000000dff0d723e */ /* 0x000fe200024050ff */
[----:B------:R1:W-:Y:S01]  /*7030*/  STSM.16.M88.4 [R78], R8 ;  /* 0x000000084e007844 */ /* 0x0003e20000000200 */
[----:B------:R-:W-:Y:S02]  /*7040*/  F2FP.TF32.F32.PACK_B R14, R14 ;  /* 0x0000000eff0e723e */ /* 0x000fe400024050ff */
[----:B------:R-:W-:Y:S05]  /*7050*/  F2FP.TF32.F32.PACK_B R15, R15 ;  /* 0x0000000fff0f723e */ /* 0x000fea00024050ff */
[----:B------:R1:W-:Y:S01]  /*7060*/  STSM.16.M88.4 [R79], R12 ;  /* 0x0000000c4f007844 */ /* 0x0003e20000000200 */
[----:B------:R-:W-:Y:S01]  /*7070*/  @!PT LDS RZ, [RZ] ;  /* 0x00000000fffff984 */ /* 0x000fe20000000800 */
[----:B------:R-:W-:Y:S01]  /*7080*/  @!PT LDS RZ, [RZ] ;  /* 0x00000000fffff984 */ /* 0x000fe20000000800 */
[----:B------:R-:W-:Y:S01]  /*7090*/  @!PT LDS RZ, [RZ] ;  /* 0x00000000fffff984 */ /* 0x000fe20000000800 */
[----:B------:R-:W-:Y:S01]  /*70a0*/  @!PT LDS RZ, [RZ] ;  /* 0x00000000fffff984 */ /* 0x000fe20000000800 */
[----:B------:R2:W-:Y:S07]  /*70b0*/  MEMBAR.ALL.CTA ;  /* 0x0000000000007992 */ /* 0x0005ee0000008000 */
[----:B--2---:R-:W2:Y:S02]  /*70c0*/  FENCE.VIEW.ASYNC.S ;  /* 0x00000000000073c6 */ /* 0x004ea40000000000 */
[----:B--2---:R-:W-:Y:S06]  /*70d0*/  BAR.SYNC.DEFER_BLOCKING 0x1, 0x80 ;  /* 0x0042000000007b1d */ /* 0x004fec0000010000 */
[----:B------:R-:W-:Y:S05]  /*70e0*/  @P0 BRA `(.L_x_108) ;  /* 0x0000000000280947 */ /* 0x000fea0003800000 */
[----:B------:R-:W-:Y:S01]  /*70f0*/  UIADD3 UR4, UPT, UPT, UR43, 0x400, URZ ;  /* 0x000004002b047890 */ /* 0x000fe2000fffe0ff */
[----:B------:R-:W-:Y:S05]  /*7100*/  UMOV UR51, UR36 ;  /* 0x0000002400337c82 */ /* 0x000fea0008000000 */
[----:B------:R-:W-:Y:S01]  /*7110*/  MOV R62, UR4 ;  /* 0x00000004003e7c02 */ /* 0x000fe20008000f00 */
[----:B------:R-:W-:Y:S03]  /*7120*/  UIADD3 UR4, UP0, UPT, UR54, 0x680, URZ ;  /* 0x0000068036047890 */ /* 0x000fe6000ff1e0ff */
[----:B------:R-:W-:Y:S01]  /*7130*/  R2UR UR48, R62 ;  /* 0x000000003e3072ca */ /* 0x000fe200000e0000 */
[----:B------:R-:W-:Y:S11]  /*7140*/  UIADD3.X UR5, UPT, UPT, URZ, UR55, URZ, UP0, !UPT ;  /* 0x00000037ff057290 */ /* 0x000ff600087fe4ff */
[----:B------:R-:W-:Y:S01]  /*7150*/  @!UPT UIADD3 URZ, UPT, UPT, URZ, URZ, URZ ;  /* 0x000000fffffff290 */ /* 0x000fe2000fffe0ff */
[----:B------:R2:W-:Y:S01]  /*7160*/  UTMASTG.3D [UR48], [UR4] ;  /* 0x00000030040073b5 */ /* 0x0005e20008010000 */
[----:B------:R0:W-:Y:S01]  /*7170*/  UTMACMDFLUSH ;  /* 0x00000000000079b7 */ /* 0x0001e20000000000 */
[----:B--2---:R-:W-:Y:S04]  /*7180*/  DEPBAR.LE SB0, 0x1 ;  /* 0x000080400000791a */ /* 0x004fe80000000000 */
.L_x_108:
[----:B------:R-:W-:Y:S05]  /*7190*/  BSYNC.RECONVERGENT B0 ;  /* 0x0000000000007941 */ /* 0x000fea0003800200 */
.L_x_107:
[----:B------:R-:W-:Y:S01]  /*71a0*/  BAR.SYNC.DEFER_BLOCKING 0x1, 0x80 ;  /* 0x0042000000007b1d */ /* 0x000fe20000010000 */
[----:B------:R-:W-:Y:S01]  /*71b0*/  ISETP.NE.AND P1, PT, R74, RZ, PT ;  /* 0x000000ff4a00720c */ /* 0x000fe20003f25270 */
[----:B------:R-:W-:Y:S01]  /*71c0*/  UISETP.NE.AND UP0, UPT, UR53, URZ, UPT ;  /* 0x000000ff3500728c */ /* 0x000fe2000bf05270 */
[----:B------:R-:W-:Y:S11]  /*71d0*/  LEA R3, R34, UR43, 0x3 ;  /* 0x0000002b22037c11 */ /* 0x000ff6000f8e18ff */
[----:B------:R-:W-:Y:S01]  /*71e0*/  @P1 SHF.L.U32 R2, RZ, 0x1f, RZ ;  /* 0x0000001fff021819 */ /* 0x000fe200000006ff */
[----:B------:R-:W-:Y:S06]  /*71f0*/  BRA.U !UP0, `(.L_x_109) ;  /* 0x0000000108247547 */ /* 0x000fec000b800000 */
[----:B-1----:R-:W-:Y:S01]  /*7200*/  IMAD.U32 R5, RZ, RZ, UR47 ;  /* 0x0000002fff057e24 */ /* 0x002fe2000f8e00ff */
[----:B------:R-:W-:Y:S01]  /*7210*/  MOV R0, UR52 ;  /* 0x0000003400007c02 */ /* 0x000fe20008000f00 */
[----:B------:R-:W-:Y:S03]  /*7220*/  UIADD3 UR4, UPT, UPT, UR47, 0x1, URZ ;  /* 0x000000012f047890 */ /* 0x000fe6000fffe0ff */
[----:B------:R-:W-:Y:S01]  /*7230*/  @P1 LEA R5, R5, UR43, 0x3 ;  /* 0x0000002b05051c11 */ /* 0x000fe2000f8e18ff */
[----:B------:R-:W-:Y:S04]  /*7240*/  UISETP.NE.AND UP0, UPT, UR4, 0x4, UPT ;  /* 0x000000040400788c */ /* 0x000fe8000bf05270 */
[----:B------:R-:W-:Y:S01]  /*7250*/  @P1 VIADD R5, R5, 0x40 ;  /* 0x0000004005051836 */ /* 0x000fe20000000000 */
[----:B------:R-:W-:Y:S04]  /*7260*/  USEL UR47, UR4, URZ, UP0 ;  /* 0x000000ff042f7287 */ /* 0x000fe80008000000 */
[----:B------:R-:W-:Y:S04]  /*7270*/  @P1 PRMT R0, R0, 0x654, R5 ;  /* 0x0000065400001816 */ /* 0x000fe80000000005 */
[----:B------:R2:W-:Y:S04]  /*7280*/  @P1 SYNCS.ARRIVE.TRANS64.RED.A1T0 RZ, [R0+URZ], RZ ;  /* 0x000000ff00ff19a7 */ /* 0x0005e800081004ff */
.L_x_109:
[----:B------:R-:W3:Y:S01]  /*7290*/  @P1 SYNCS.PHASECHK.TRANS64.TRYWAIT P0, [R3+URZ+0x20], R2 ;  /* 0x00002002030015a7 */ /* 0x000ee200080011ff */
[----:B------:R-:W-:Y:S01]  /*72a0*/  BSSY B1, `(.L_x_110) ;  /* 0x0000017000017945 */ /* 0x000fe20003800000 */
[----:B---3--:R-:W-:Y:S03]  /*72b0*/  @P1 SEL R80, RZ, 0x1, !P0 ;  /* 0x00000001ff501807 */ /* 0x008fe60004000000 */
[----:B------:R-:W-:Y:S05]  /*72c0*/  @!P1 BRA `(.L_x_111) ;  /* 0x0000000000509947 */ /* 0x000fea0003800000 */
[----:B------:R-:W-:Y:S01]  /*72d0*/  ISETP.NE.AND P1, PT, R81, RZ, PT ;  /* 0x000000ff5100720c */ /* 0x000fe20003f25270 */
[----:B------:R-:W-:Y:S01]  /*72e0*/  BSSY B0, `(.L_x_112) ;  /* 0x000000a000007945 */ /* 0x000fe20003800000 */
[----:B------:R-:W-:Y:S11]  /*72f0*/  ISETP.NE.AND P0, PT, R80, RZ, PT ;  /* 0x000000ff5000720c */ /* 0x000ff60003f05270 */
[----:B-1----:R-:W-:Y:S04]  /*7300*/  @P1 IMAD R5, R34, 0x2000, R35 ;  /* 0x0000200022051824 */ /* 0x002fe800078e0223 */
[----:B------:R-:W-:Y:S05]  /*7310*/  @P1 VIADD R4, R5, UR43 ;  /* 0x0000002b05041c36 */ /* 0x000fea0008000000 */
[----:B------:R-:W-:Y:S01]  /*7320*/  @P1 IADD3 R2, PT, PT, R82, R4, RZ ;  /* 0x0000000452021210 */ /* 0x000fe20007ffe0ff */
[----:B------:R-:W-:Y:S01]  /*7330*/  @P1 IMAD.IADD R4, R67, 0x1, R4 ;  /* 0x0000000143041824 */ /* 0x000fe200078e0204 */
[----:B------:R-:W-:Y:S06]  /*7340*/  @P0 BRA `(.L_x_113) ;  /* 0x00000000000c0947 */ /* 0x000fec0003800000 */
[----:B--2---:R-:W-:Y:S04]  /*7350*/  SHF.L.U32 R0, RZ, 0x1f, RZ ;  /* 0x0000001fff007819 */ /* 0x004fe800000006ff */
[----:B------:R-:W1:Y:S02]  /*7360*/  SYNCS.PHASECHK.TRANS64.TRYWAIT P0, [R3+URZ+0x20], R0 ;  /* 0x00002000030075a7 */ /* 0x000e6400080011ff */
[----:B-1----:R-:W-:Y:S05]  /*7370*/  @!P0 BRA `(.L_x_114) ;  /* 0x0000005000308947 */ /* 0x002fea0003800000 */
.L_x_113:
[----:B------:R-:W-:Y:S05]  /*7380*/  BSYNC B0 ;  /* 0x0000000000007941 */ /* 0x000fea0003800000 */
.L_x_112:
[----:B------:R-:W-:Y:S02]  /*7390*/  ISETP.NE.AND P0, PT, R81, RZ, PT ;  /* 0x000000ff5100720c */ /* 0x000fe40003f05270 */
[----:B------:R-:W-:Y:S11]  /*73a0*/  IADD3 R34, PT, PT, R34, 0x1, RZ ;  /* 0x0000000122227810 */ /* 0x000ff60007ffe0ff */
[----:B-12---:R-:W-:Y:S01]  /*73b0*/  @P0 IMAD.IADD R0, R67, 0x1, R2 ;  /* 0x0000000143000824 */ /* 0x006fe200078e0202 */
[----:B------:R-:W-:Y:S05]  /*73c0*/  @P0 WARPSYNC.ALL ;  /* 0x0000000000000948 */ /* 0x000fea0003800000 */
[----:B------:R3:W4:Y:S04]  /*73d0*/  @P0 LDSM.16.M88.4 R48, [R5+UR43+0x400] ;  /* 0x0004002b0530083b */ /* 0x0007280008000200 */
[----:B------:R3:W1:Y:S04]  /*73e0*/  @P0 LDSM.16.M88.4 R44, [R4+0x400] ;  /* 0x00040000042c083b */ /* 0x0006680000000200 */
[----:B------:R3:W2:Y:S04]  /*73f0*/  @P0 LDSM.16.M88.4 R40, [R2+0x400] ;  /* 0x000400000228083b */ /* 0x0006a80000000200 */
[----:B------:R3:W1:Y:S02]  /*7400*/  @P0 LDSM.16.M88.4 R36, [R0+0x400] ;  /* 0x000400000024083b */ /* 0x0006640000000200 */
.L_x_111:
[----:B------:R-:W-:Y:S05]  /*7410*/  BSYNC B1 ;  /* 0x0000000000017941 */ /* 0x000fea0003800000 */
.L_x_110:
[----:B------:R-:W-:Y:S05]  /*7420*/  VIADD R3, R25, 0x20 ;  /* 0x0000002019037836 */ /* 0x000fea0000000000 */
[----:B------:R-:W-:Y:S04]  /*7430*/  SHF.R.U32.HI R3, RZ, 0x15, R3 ;  /* 0x00000015ff037819 */ /* 0x000fe80000011603 */
[----:B------:R-:W-:Y:S11]  /*7440*/  LOP3.LUT P0, RZ, R3, 0x3, R58, 0x48, !PT ;  /* 0x0000000303ff7812 */ /* 0x000ff6000780483a */
[----:B------:R-:W-:Y:S02]  /*7450*/  @!UPT UIADD3 URZ, UPT, UPT, URZ, URZ, URZ ;  /* 0x000000fffffff290 */ /* 0x000fe4000fffe0ff */
[----:B------:R-:W-:Y:S05]  /*7460*/  @!P0 BRA `(.L_x_115) ;  /* 0x0000000000408947 */ /* 0x000fea0003800000 */
[----:B------:R-:W5:Y:S01]  /*7470*/  LDCU.64 UR8, c[0x4][0x70] ;  /* 0x01000e00ff0877ac */ /* 0x000f620008000a00 */
[----:B------:R-:W-:Y:S01]  /*7480*/  MOV R3, 0x0 ;  /* 0x0000000000037802 */ /* 0x000fe20000000f00 */
[----:B-1----:R-:W-:Y:S02]  /*7490*/  HFMA2 R12, -RZ, RZ, 0, 5.9604644775390625e-08 ;  /* 0x00000001ff0c7431 */ /* 0x002fe400000001ff */
[----:B------:R-:W-:Y:S02]  /*74a0*/  IMAD.MOV.U32 R8, RZ, RZ, 0x192 ;  /* 0x00000192ff087424 */ /* 0x000fe400078e00ff */
[----:B------:R-:W-:Y:S01]  /*74b0*/  IMAD.MOV.U32 R13, RZ, RZ, RZ ;  /* 0x000000ffff0d7224 */ /* 0x000fe200078e00ff */
[----:B------:R-:W1:Y:S01]  /*74c0*/  LDCU.64 UR6, c[0x4][0x78] ;  /* 0x01000f00ff0677ac */ /* 0x000e620008000a00 */
[----:B---3--:R-:W3:Y:S01]  /*74d0*/  LDC.64 R2, c[0x4][R3] ;  /* 0x0100000003027b82 */ /* 0x008ee20000000a00 */
[----:B------:R-:W4:Y:S01]  /*74e0*/  LDCU.64 UR4, c[0x4][0x10] ;  /* 0x01000200ff0477ac */ /* 0x000f220008000a00 */
[----:B-----5:R-:W-:Y:S01]  /*74f0*/  MOV R5, UR9 ;  /* 0x0000000900057c02 */ /* 0x020fe20008000f00 */
[----:B------:R-:W-:Y:S01]  /*7500*/  IMAD.U32 R4, RZ, RZ, UR8 ;  /* 0x00000008ff047e24 */ /* 0x000fe2000f8e00ff */
[----:B-1----:R-:W-:Y:S01]  /*7510*/  MOV R7, UR7 ;  /* 0x0000000700077c02 */ /* 0x002fe20008000f00 */
[----:B------:R-:W-:Y:S01]  /*7520*/  IMAD.U32 R6, RZ, RZ, UR6 ;  /* 0x00000006ff067e24 */ /* 0x000fe2000f8e00ff */
[----:B----4-:R-:W-:Y:S01]  /*7530*/  MOV R11, UR5 ;  /* 0x00000005000b7c02 */ /* 0x010fe20008000f00 */
[----:B------:R-:W-:Y:S02]  /*7540*/  IMAD.U32 R10, RZ, RZ, UR4 ;  /* 0x00000004ff0a7e24 */ /* 0x000fe4000f8e00ff */
[----:B------:R-:W-:Y:S07]  /*7550*/  LEPC R20, `(.L_x_115) ;  /* 0x000000001014794e */ /* 0x000fee0000000000 */
[----:B--23--:R-:W-:Y:S05]  /*7560*/  CALL.ABS.NOINC R2 ;  /* 0x0000000002007343 */ /* 0x00cfea0003c00000 */
.L_x_115:
[----:B----4-:R-:W-:Y:S01]  /*7570*/  LOP3.LUT R20, R48, 0xffffe000, RZ, 0xc0, !PT ;  /* 0xffffe00030147812 */ /* 0x010fe200078ec0ff */
[----:B------:R-:W-:Y:S05]  /*7580*/  WARPSYNC.ALL ;  /* 0x0000000000007948 */ /* 0x000fea0003800000 */
[----:B------:R-:W-:Y:S01]  /*7590*/  R2UR UR4, R25 ;  /* 0x00000000190472ca */ /* 0x000fe200000e0000 */
[----:B------:R-:W-:Y:S01]  /*75a0*/  IMAD.U32 R84, RZ, RZ, UR47 ;  /* 0x0000002fff547e24 */ /* 0x000fe2000f8e00ff */
[----:B------:R-:W-:Y:S01]  /*75b0*/  LOP3.LUT R21, R49, 0xffffe000, RZ, 0xc0, !PT ;  /* 0xffffe00031157812 */ /* 0x000fe200078ec0ff */
[----:B------:R-:W-:Y:S01]  /*75c0*/  IMAD.U32 R83, RZ, RZ, UR52 ;  /* 0x00000034ff537e24 */ /* 0x000fe2000f8e00ff */
[----:B------:R-:W-:Y:S01]  /*75d0*/  LOP3.LUT R26, R51, 0xffffe000, RZ, 0xc0, !PT ;  /* 0xffffe000331a7812 */ /* 0x000fe200078ec0ff */
[----:B------:R-:W-:Y:S01]  /*75e0*/  BSSY.RECONVERGENT B0, `(.L_x_116) ;  /* 0x000005b000007945 */ /* 0x000fe20003800200 */
[----:B-1----:R-:W-:Y:S02]  /*75f0*/  LOP3.LUT R33, R44, 0xffffe000, RZ, 0xc0, !PT ;  /* 0xffffe0002c217812 */ /* 0x002fe400078ec0ff */
[----:B------:R-:W-:Y:S02]  /*7600*/  LOP3.LUT R32, R45, 0xffffe000, RZ, 0xc0, !PT ;  /* 0xffffe0002d207812 */ /* 0x000fe400078ec0ff */
[----:B------:R-:W-:Y:S02]  /*7610*/  ISETP.NE.AND P6, PT, R74, RZ, PT ;  /* 0x000000ff4a00720c */ /* 0x000fe40003fc5270 */
[----:B------:R-:W-:Y:S01]  /*7620*/  ISETP.NE.AND P0, PT, R69, RZ, PT ;  /* 0x000000ff4500720c */ /* 0x000fe20003f05270 */
[----:B---3--:R-:W2:Y:S10]  /*7630*/  LDTM.16dp128bit.x8 R4, tmem[UR4+0x20] ;  /* 0x00002004000479ee */ /* 0x008eb40008180000 */
[----:B------:R-:W-:Y:S02]  /*7640*/  @P6 LEA R84, R84, UR43, 0x3 ;  /* 0x0000002b54546c11 */ /* 0x000fe4000f8e18ff */
[----:B------:R-:W-:Y:S03]  /*7650*/  @P6 SHF.L.U32 R85, RZ, 0x1f, RZ ;  /* 0x0000001fff556819 */ /* 0x000fe600000006ff */
[----:B------:R-:W-:Y:S05]  /*7660*/  @P6 VIADD R84, R84, 0x40 ;  /* 0x0000004054546836 */ /* 0x000fea0000000000 */
[----:B------:R-:W-:Y:S02]  /*7670*/  @P6 PRMT R83, R83, 0x654, R84 ;  /* 0x0000065453536816 */ /* 0x000fe40000000054 */
[----:B------:R-:W-:Y:S01]  /*7680*/  LEA R84, R34, UR43, 0x3 ;  /* 0x0000002b22547c11 */ /* 0x000fe2000f8e18ff */
[C---:B--2---:R-:W-:Y:S01]  /*7690*/  FMUL R0, R24.reuse, R4 ;  /* 0x0000000418007220 */ /* 0x044fe20000400000 */
[C---:B------:R-:W-:Y:S01]  /*76a0*/  FMUL R2, R24.reuse, R5 ;  /* 0x0000000518027220 */ /* 0x040fe20000400000 */
[C---:B------:R-:W-:Y:S01]  /*76b0*/  FMUL R3, R24.reuse, R6 ;  /* 0x0000000618037220 */ /* 0x040fe20000400000 */
[----:B------:R-:W-:Y:S01]  /*76c0*/  FMUL R7, R24, R7 ;  /* 0x0000000718077220 */ /* 0x000fe20000400000 */
[C---:B------:R-:W-:Y:S01]  /*76d0*/  FFMA R28, R27.reuse, R20, R0 ;  /* 0x000000141b1c7223 */ /* 0x040fe20000000000 */
[----:B------:R-:W-:Y:S01]  /*76e0*/  LOP3.LUT R20, R50, 0xffffe000, RZ, 0xc0, !PT ;  /* 0xffffe00032147812 */ /* 0x000fe200078ec0ff */
[C---:B------:R-:W-:Y:S01]  /*76f0*/  FFMA R29, R27.reuse, R21, R2 ;  /* 0x000000151b1d7223 */ /* 0x040fe20000000002 */
[----:B------:R-:W-:Y:S01]  /*7700*/  LOP3.LUT R21, R40, 0xffffe000, RZ, 0xc0, !PT ;  /* 0xffffe00028157812 */ /* 0x000fe200078ec0ff */
[----:B------:R-:W-:Y:S01]  /*7710*/  FMUL R4, R24, R8 ;  /* 0x0000000818047220 */ /* 0x000fe20000400000 */
[----:B------:R-:W-:Y:S01]  /*7720*/  F2FP.TF32.F32.PACK_B R28, R28 ;  /* 0x0000001cff1c723e */ /* 0x000fe200024050ff */
[C---:B------:R-:W-:Y:S01]  /*7730*/  FFMA R30, R27.reuse, R20, R3 ;  /* 0x000000141b1e7223 */ /* 0x040fe20000000003 */
[----:B------:R-:W-:Y:S01]  /*7740*/  LOP3.LUT R20, R46, 0xffffe000, RZ, 0xc0, !PT ;  /* 0xffffe0002e147812 */ /* 0x000fe200078ec0ff */
[C---:B------:R-:W-:Y:S01]  /*7750*/  FMUL R5, R24.reuse, R9 ;  /* 0x0000000918057220 */ /* 0x040fe20000400000 */
[----:B------:R-:W-:Y:S01]  /*7760*/  F2FP.TF32.F32.PACK_B R29, R29 ;  /* 0x0000001dff1d723e */ /* 0x000fe200024050ff */
[----:B------:R-:W-:Y:S01]  /*7770*/  FFMA R31, R27, R26, R7 ;  /* 0x0000001a1b1f7223 */ /* 0x000fe20000000007 */
[----:B------:R-:W-:Y:S01]  /*7780*/  LOP3.LUT R26, R47, 0xffffe000, RZ, 0xc0, !PT ;  /* 0xffffe0002f1a7812 */ /* 0x000fe200078ec0ff */
[----:B------:R-:W-:Y:S01]  /*7790*/  FMUL R6, R24, R10 ;  /* 0x0000000a18067220 */ /* 0x000fe20000400000 */
[----:B------:R-:W-:Y:S01]  /*77a0*/  F2FP.TF32.F32.PACK_B R30, R30 ;  /* 0x0000001eff1e723e */ /* 0x000fe200024050ff */
[C---:B------:R-:W-:Y:S01]  /*77b0*/  FFMA R4, R27.reuse, R33, R4 ;  /* 0x000000211b047223 */ /* 0x040fe20000000004 */
[----:B------:R-:W-:Y:S01]  /*77c0*/  LOP3.LUT R33, R42, 0xffffe000, RZ, 0xc0, !PT ;  /* 0xffffe0002a217812 */ /* 0x000fe200078ec0ff */
        /* <DEDUP_REMOVED lines=13> */
[----:B------:R-:W-:Y:S01]  /*78a0*/  FFMA R7, R27, R26, R11 ;  /* 0x0000001a1b077223 */ /* 0x000fe2000000000b */
[----:B------:R-:W-:Y:S01]  /*78b0*/  LOP3.LUT R26, R37, 0xffffe000, RZ, 0xc0, !PT ;  /* 0xffffe000251a7812 */ /* 0x000fe200078ec0ff */
[----:B------:R-:W-:Y:S01]  /*78c0*/  FMUL R15, R24, R15 ;  /* 0x0000000f180f7220 */ /* 0x000fe20000400000 */
[C---:B------:R-:W-:Y:S01]  /*78d0*/  FFMA R8, R27.reuse, R21, R8 ;  /* 0x000000151b087223 */ /* 0x040fe20000000008 */
[C---:B------:R-:W-:Y:S01]  /*78e0*/  FFMA R9, R27.reuse, R32, R9 ;  /* 0x000000201b097223 */ /* 0x040fe20000000009 */
[----:B------:R-:W-:Y:S01]  /*78f0*/  LOP3.LUT R21, R36, 0xffffe000, RZ, 0xc0, !PT ;  /* 0xffffe00024157812 */ /* 0x000fe200078ec0ff */
[C---:B------:R-:W-:Y:S01]  /*7900*/  FFMA R10, R27.reuse, R33, R10 ;  /* 0x000000211b0a7223 */ /* 0x040fe2000000000a */
[C---:B------:R-:W-:Y:S01]  /*7910*/  FMUL R12, R24.reuse, R16 ;  /* 0x00000010180c7220 */ /* 0x040fe20000400000 */
[----:B------:R-:W-:Y:S01]  /*7920*/  FFMA R11, R27, R20, R15 ;  /* 0x000000141b0b7223 */ /* 0x000fe2000000000f */
[----:B------:R-:W-:Y:S01]  /*7930*/  FMUL R13, R24, R17 ;  /* 0x00000011180d7220 */ /* 0x000fe20000400000 */
[----:B------:R-:W-:Y:S01]  /*7940*/  LOP3.LUT R33, R38, 0xffffe000, RZ, 0xc0, !PT ;  /* 0xffffe00026217812 */ /* 0x000fe200078ec0ff */
[C---:B------:R-:W-:Y:S01]  /*7950*/  FMUL R14, R24.reuse, R18 ;  /* 0x00000012180e7220 */ /* 0x040fe20000400000 */
[----:B------:R-:W-:Y:S01]  /*7960*/  LOP3.LUT R20, R39, 0xffffe000, RZ, 0xc0, !PT ;  /* 0xffffe00027147812 */ /* 0x000fe200078ec0ff */
[----:B------:R-:W-:Y:S01]  /*7970*/  FMUL R19, R24, R19 ;  /* 0x0000001318137220 */ /* 0x000fe20000400000 */
[----:B------:R-:W-:Y:S01]  /*7980*/  F2FP.TF32.F32.PACK_B R7, R7 ;  /* 0x00000007ff07723e */ /* 0x000fe200024050ff */
[C---:B------:R-:W-:Y:S01]  /*7990*/  FFMA R12, R27.reuse, R21, R12 ;  /* 0x000000151b0c7223 */ /* 0x040fe2000000000c */
[C---:B------:R-:W-:Y:S01]  /*79a0*/  FFMA R13, R27.reuse, R26, R13 ;  /* 0x0000001a1b0d7223 */ /* 0x040fe2000000000d */
[C---:B------:R-:W-:Y:S01]  /*79b0*/  FFMA R14, R27.reuse, R33, R14 ;  /* 0x000000211b0e7223 */ /* 0x040fe2000000000e */
[----:B------:R-:W-:Y:S01]  /*79c0*/  FFMA R15, R27, R20, R19 ;  /* 0x000000141b0f7223 */ /* 0x000fe20000000013 */
[----:B------:R1:W-:Y:S01]  /*79d0*/  STSM.16.M88.4 [R75+0x2400], R4 ;  /* 0x002400044b007844 */ /* 0x0003e20000000200 */
[----:B------:R-:W-:Y:S02]  /*79e0*/  F2FP.TF32.F32.PACK_B R8, R8 ;  /* 0x00000008ff08723e */ /* 0x000fe400024050ff */
[----:B------:R-:W-:Y:S02]  /*79f0*/  F2FP.TF32.F32.PACK_B R9, R9 ;  /* 0x00000009ff09723e */ /* 0x000fe400024050ff */
[----:B------:R-:W-:Y:S02]  /*7a00*/  F2FP.TF32.F32.PACK_B R10, R10 ;  /* 0x0000000aff0a723e */ /* 0x000fe400024050ff */
[----:B------:R-:W-:Y:S02]  /*7a10*/  F2FP.TF32.F32.PACK_B R11, R11 ;  /* 0x0000000bff0b723e */ /* 0x000fe400024050ff */
[----:B------:R-:W-:Y:S02]  /*7a20*/  F2FP.TF32.F32.PACK_B R12, R12 ;  /* 0x0000000cff0c723e */ /* 0x000fe400024050ff */
[----:B------:R-:W-:Y:S01]  /*7a30*/  F2FP.TF32.F32.PACK_B R13, R13 ;  /* 0x0000000dff0d723e */ /* 0x000fe200024050ff */
[----:B------:R1:W-:Y:S01]  /*7a40*/  STSM.16.M88.4 [R78+0x2000], R8 ;  /* 0x002000084e007844 */ /* 0x0003e20000000200 */
[----:B------:R-:W-:Y:S02]  /*7a50*/  F2FP.TF32.F32.PACK_B R14, R14 ;  /* 0x0000000eff0e723e */ /* 0x000fe400024050ff */
[----:B------:R-:W-:Y:S05]  /*7a60*/  F2FP.TF32.F32.PACK_B R15, R15 ;  /* 0x0000000fff0f723e */ /* 0x000fea00024050ff */
[----:B------:R1:W-:Y:S01]  /*7a70*/  STSM.16.M88.4 [R79+0x2000], R12 ;  /* 0x0020000c4f007844 */ /* 0x0003e20000000200 */
        /* <DEDUP_REMOVED lines=8> */
[----:B------:R-:W-:Y:S02]  /*7b00*/  UIADD3 UR4, UP0, UPT, UR54, 0x680, URZ ;  /* 0x0000068036047890 */ /* 0x000fe4000ff1e0ff */
[----:B------:R-:W-:Y:S02]  /*7b10*/  UIADD3 UR9, UPT, UPT, UR49, 0x20, URZ ;  /* 0x0000002031097890 */ /* 0x000fe4000fffe0ff */
[----:B------:R-:W-:Y:S02]  /*7b20*/  UIADD3 UR8, UPT, UPT, UR43, 0x2400, URZ ;  /* 0x000024002b087890 */ /* 0x000fe4000fffe0ff */
[----:B------:R-:W-:Y:S01]  /*7b30*/  UIADD3.X UR5, UPT, UPT, URZ, UR55, URZ, UP0, !UPT ;  /* 0x00000037ff057290 */ /* 0x000fe200087fe4ff */
[----:B------:R-:W-:Y:S01]  /*7b40*/  UMOV UR10, UR50 ;  /* 0x00000032000a7c82 */ /* 0x000fe20008000000 */
[----:B------:R-:W-:Y:S07]  /*7b50*/  UMOV UR11, UR36 ;  /* 0x00000024000b7c82 */ /* 0x000fee0008000000 */
[----:B------:R2:W-:Y:S01]  /*7b60*/  UTMASTG.3D [UR8], [UR4] ;  /* 0x00000008040073b5 */ /* 0x0005e20008010000 */
[----:B------:R0:W-:Y:S01]  /*7b70*/  UTMACMDFLUSH ;  /* 0x00000000000079b7 */ /* 0x0001e20000000000 */
[----:B--2---:R-:W-:Y:S04]  /*7b80*/  DEPBAR.LE SB0, 0x1 ;  /* 0x000080400000791a */ /* 0x004fe80000000000 */
.L_x_117:
[----:B------:R-:W-:Y:S05]  /*7b90*/  BSYNC.RECONVERGENT B0 ;  /* 0x0000000000007941 */ /* 0x000fea0003800200 */
.L_x_116:
[----:B------:R-:W-:Y:S01]  /*7ba0*/  BAR.SYNC.DEFER_BLOCKING 0x1, 0x80 ;  /* 0x0042000000007b1d */ /* 0x000fe20000010000 */
[----:B------:R-:W-:Y:S04]  /*7bb0*/  UIADD3 UR4, UPT, UPT, UR47, 0x1, URZ ;  /* 0x000000012f047890 */ /* 0x000fe8000fffe0ff */
[----:B------:R-:W-:Y:S04]  /*7bc0*/  UISETP.NE.AND UP0, UPT, UR4, 0x4, UPT ;  /* 0x000000040400788c */ /* 0x000fe8000bf05270 */
[----:B------:R-:W-:Y:S01]  /*7bd0*/  USEL UR46, UR4, URZ, UP0 ;  /* 0x000000ff042e7287 */ /* 0x000fe20008000000 */
[----:B------:R2:W-:Y:S01]  /*7be0*/  @P6 SYNCS.ARRIVE.TRANS64.RED.A1T0 RZ, [R83+URZ], RZ ;  /* 0x000000ff53ff69a7 */ /* 0x0005e200081004ff */
[----:B------:R-:W-:Y:S01]  /*7bf0*/  BSSY B1, `(.L_x_118) ;  /* 0x0000018000017945 */ /* 0x000fe20003800000 */
[----:B------:R-:W3:Y:S02]  /*7c00*/  @P6 SYNCS.PHASECHK.TRANS64.TRYWAIT P0, [R84+URZ+0x20], R85 ;  /* 0x00002055540065a7 */ /* 0x000ee400080011ff */
[----:B---3--:R-:W-:Y:S01]  /*7c10*/  @P6 SEL R80, RZ, 0x1, !P0 ;  /* 0x00000001ff506807 */ /* 0x008fe20004000000 */
[----:B--2---:R-:W-:Y:S06]  /*7c20*/  @!P6 BRA `(.L_x_119) ;  /* 0x000000000050e947 */ /* 0x004fec0003800000 */
[----:B------:R-:W-:Y:S01]  /*7c30*/  ISETP.NE.AND P1, PT, R81, RZ, PT ;  /* 0x000000ff5100720c */ /* 0x000fe20003f25270 */
[----:B------:R-:W-:Y:S01]  /*7c40*/  BSSY B0, `(.L_x_120) ;  /* 0x000000a000007945 */ /* 0x000fe20003800000 */
[----:B------:R-:W-:Y:S11]  /*7c50*/  ISETP.NE.AND P0, PT, R80, RZ, PT ;  /* 0x000000ff5000720c */ /* 0x000ff60003f05270 */
[----:B------:R-:W-:Y:S04]  /*7c60*/  @P1 IMAD R3, R34, 0x2000, R35 ;  /* 0x0000200022031824 */ /* 0x000fe800078e0223 */
[----:B------:R-:W-:Y:S05]  /*7c70*/  @P1 VIADD R2, R3, UR43 ;  /* 0x0000002b03021c36 */ /* 0x000fea0008000000 */
[----:B------:R-:W-:Y:S01]  /*7c80*/  @P1 IADD3 R0, PT, PT, R82, R2, RZ ;  /* 0x0000000252001210 */ /* 0x000fe20007ffe0ff */
[----:B------:R-:W-:Y:S01]  /*7c90*/  @P1 IMAD.IADD R2, R67, 0x1, R2 ;  /* 0x0000000143021824 */ /* 0x000fe200078e0202 */
[----:B------:R-:W-:Y:S06]  /*7ca0*/  @P0 BRA `(.L_x_121) ;  /* 0x00000000000c0947 */ /* 0x000fec0003800000 */
[----:B-1----:R-:W-:Y:S04]  /*7cb0*/  SHF.L.U32 R5, RZ, 0x1f, RZ ;  /* 0x0000001fff057819 */ /* 0x002fe800000006ff */
[----:B------:R-:W1:Y:S02]  /*7cc0*/  SYNCS.PHASECHK.TRANS64.TRYWAIT P0, [R84+URZ+0x20], R5 ;  /* 0x00002005540075a7 */ /* 0x000e6400080011ff */
[----:B-1----:R-:W-:Y:S05]  /*7cd0*/  @!P0 BRA `(.L_x_122) ;  /* 0x0000004400ec8947 */ /* 0x002fea0003800000 */
.L_x_121:
[----:B------:R-:W-:Y:S05]  /*7ce0*/  BSYNC B0 ;  /* 0x0000000000007941 */ /* 0x000fea0003800000 */
.L_x_120:
[----:B------:R-:W-:Y:S02]  /*7cf0*/  ISETP.NE.AND P0, PT, R81, RZ, PT ;  /* 0x000000ff5100720c */ /* 0x000fe40003f05270 */
[----:B------:R-:W-:Y:S11]  /*7d00*/  IADD3 R34, PT, PT, R34, 0x1, RZ ;  /* 0x0000000122227810 */ /* 0x000ff60007ffe0ff */
[----:B-1----:R-:W-:Y:S01]  /*7d10*/  @P0 IMAD.IADD R4, R67, 0x1, R0 ;  /* 0x0000000143040824 */ /* 0x002fe200078e0200 */
[----:B------:R-:W-:Y:S05]  /*7d20*/  @P0 WARPSYNC.ALL ;  /* 0x0000000000000948 */ /* 0x000fea0003800000 */
[----:B------:R2:W3:Y:S04]  /*7d30*/  @P0 LDSM.16.M88.4 R48, [R3+UR43+0x400] ;  /* 0x0004002b0330083b */ /* 0x0004e80008000200 */
[----:B------:R2:W4:Y:S04]  /*7d40*/  @P0 LDSM.16.M88.4 R44, [R2+0x400] ;  /* 0x00040000022c083b */ /* 0x0005280000000200 */
[----:B------:R2:W1:Y:S04]  /*7d50*/  @P0 LDSM.16.M88.4 R40, [R0+0x400] ;  /* 0x000400000028083b */ /* 0x0004680000000200 */
[----:B------:R2:W1:Y:S02]  /*7d60*/  @P0 LDSM.16.M88.4 R36, [R4+0x400] ;  /* 0x000400000424083b */ /* 0x0004640000000200 */
.L_x_119:
[----:B------:R-:W-:Y:S05]  /*7d70*/  BSYNC B1 ;  /* 0x0000000000017941 */ /* 0x000fea0003800000 */
.L_x_118:
[----:B--2---:R-:W-:Y:S05]  /*7d80*/  VIADD R3, R25, 0x40 ;  /* 0x0000004019037836 */ /* 0x004fea0000000000 */
[----:B------:R-:W-:Y:S04]  /*7d90*/  SHF.R.U32.HI R3, RZ, 0x15, R3 ;  /* 0x00000015ff037819 */ /* 0x000fe80000011603 */
[----:B------:R-:W-:Y:S11]  /*7da0*/  LOP3.LUT P0, RZ, R3, 0x3, R58, 0x48, !PT ;  /* 0x0000000303ff7812 */ /* 0x000ff6000780483a */
[----:B------:R-:W-:Y:S02]  /*7db0*/  @!UPT UIADD3 URZ, UPT, UPT, URZ, URZ, URZ ;  /* 0x000000fffffff290 */ /* 0x000fe4000fffe0ff */
[----:B------:R-:W-:Y:S05]  /*7dc0*/  @!P0 BRA `(.L_x_123) ;  /* 0x0000000000408947 */ /* 0x000fea0003800000 */
[----:B------:R-:W2:Y:S01]  /*7dd0*/  LDCU.64 UR8, c[0x4][0x70] ;  /* 0x01000e00ff0877ac */ /* 0x000ea20008000a00 */
[----:B------:R-:W-:Y:S01]  /*7de0*/  MOV R3, 0x0 ;  /* 0x0000000000037802 */ /* 0x000fe20000000f00 */
[----:B-1----:R-:W-:Y:S02]  /*7df0*/  HFMA2 R12, -RZ, RZ, 0, 5.9604644775390625e-08 ;  /* 0x00000001ff0c7431 */ /* 0x002fe400000001ff */
[----:B------:R-:W-:Y:S02]  /*7e00*/  IMAD.MOV.U32 R8, RZ, RZ, 0x192 ;  /* 0x00000192ff087424 */ /* 0x000fe400078e00ff */
[----:B------:R-:W-:Y:S01]  /*7e10*/  IMAD.MOV.U32 R13, RZ, RZ, RZ ;  /* 0x000000ffff0d7224 */ /* 0x000fe200078e00ff */
[----:B------:R-:W1:Y:S01]  /*7e20*/  LDCU.64 UR6, c[0x4][0x78] ;  /* 0x01000f00ff0677ac */ /* 0x000e620008000a00 */
[----:B------:R-:W3:Y:S01]  /*7e30*/  LDC.64 R2, c[0x4][R3] ;  /* 0x0100000003027b82 */ /* 0x000ee20000000a00 */
[----:B------:R-:W5:Y:S01]  /*7e40*/  LDCU.64 UR4, c[0x4][0x10] ;  /* 0x01000200ff0477ac */ /* 0x000f620008000a00 */
[----:B--2---:R-:W-:Y:S01]  /*7e50*/  MOV R5, UR9 ;  /* 0x0000000900057c02 */ /* 0x004fe20008000f00 */
[----:B------:R-:W-:Y:S01]  /*7e60*/  IMAD.U32 R4, RZ, RZ, UR8 ;  /* 0x00000008ff047e24 */ /* 0x000fe2000f8e00ff */
[----:B-1----:R-:W-:Y:S01]  /*7e70*/  MOV R7, UR7 ;  /* 0x0000000700077c02 */ /* 0x002fe20008000f00 */
[----:B------:R-:W-:Y:S01]  /*7e80*/  IMAD.U32 R6, RZ, RZ, UR6 ;  /* 0x00000006ff067e24 */ /* 0x000fe2000f8e00ff */
[----:B-----5:R-:W-:Y:S01]  /*7e90*/  MOV R11, UR5 ;  /* 0x00000005000b7c02 */ /* 0x020fe20008000f00 */
[----:B------:R-:W-:Y:S02]  /*7ea0*/  IMAD.U32 R10, RZ, RZ, UR4 ;  /* 0x00000004ff0a7e24 */ /* 0x000fe4000f8e00ff */
[----:B------:R-:W-:Y:S07]  /*7eb0*/  LEPC R20, `(.L_x_123) ;  /* 0x000000001014794e */ /* 0x000fee0000000000 */
[----:B---34-:R-:W-:Y:S05]  /*7ec0*/  CALL.ABS.NOINC R2 ;  /* 0x0000000002007343 */ /* 0x018fea0003c00000 */
.L_x_123:
[----:B---3--:R-:W-:Y:S01]  /*7ed0*/  LOP3.LUT R20, R48, 0xffffe000, RZ, 0xc0, !PT ;  /* 0xffffe00030147812 */ /* 0x008fe200078ec0ff */
[----:B------:R-:W-:Y:S05]  /*7ee0*/  WARPSYNC.ALL ;  /* 0x0000000000007948 */ /* 0x000fea0003800000 */
[----:B------:R-:W-:Y:S01]  /*7ef0*/  R2UR UR4, R25 ;  /* 0x00000000190472ca */ /* 0x000fe200000e0000 */
[----:B------:R-:W-:Y:S01]  /*7f00*/  IMAD.U32 R84, RZ, RZ, UR46 ;  /* 0x0000002eff547e24 */ /* 0x000fe2000f8e00ff */
[----:B------:R-:W-:Y:S01]  /*7f10*/  LOP3.LUT R21, R49, 0xffffe000, RZ, 0xc0, !PT ;  /* 0xffffe00031157812 */ /* 0x000fe200078ec0ff */
[----:B------:R-:W-:Y:S01]  /*7f20*/  IMAD.U32 R83, RZ, RZ, UR52 ;  /* 0x00000034ff537e24 */ /* 0x000fe2000f8e00ff */
[----:B------:R-:W-:Y:S01]  /*7f30*/  LOP3.LUT R26, R51, 0xffffe000, RZ, 0xc0, !PT ;  /* 0xffffe000331a7812 */ /* 0x000fe200078ec0ff */
[----:B------:R-:W-:Y:S01]  /*7f40*/  BSSY.RECONVERGENT B0, `(.L_x_124) ;  /* 0x000005b000007945 */ /* 0x000fe20003800200 */
[----:B----4-:R-:W-:Y:S02]  /*7f50*/  LOP3.LUT R33, R44, 0xffffe000, RZ, 0xc0, !PT ;  /* 0xffffe0002c217812 */ /* 0x010fe400078ec0ff */
[----:B------:R-:W-:Y:S02]  /*7f60*/  LOP3.LUT R32, R45, 0xffffe000, RZ, 0xc0, !PT ;  /* 0xffffe0002d207812 */ /* 0x000fe400078ec0ff */
[----:B------:R-:W-:Y:S02]  /*7f70*/  ISETP.NE.AND P6, PT, R74, RZ, PT ;  /* 0x000000ff4a00720c */ /* 0x000fe40003fc5270 */
[----:B------:R-:W-:Y:S01]  /*7f80*/  ISETP.NE.AND P0, PT, R69, RZ, PT ;  /* 0x000000ff4500720c */ /* 0x000fe20003f05270 */
[----:B-1----:R-:W1:Y:S10]  /*7f90*/  LDTM.16dp128bit.x8 R4, tmem[UR4+0x40] ;  /* 0x00004004000479ee */ /* 0x002e740008180000 */
[----:B------:R-:W-:Y:S02]  /*7fa0*/  @P6 LEA R84, R84, UR43, 0x3 ;  /* 0x0000002b54546c11 */ /* 0x000fe4000f8e18ff */
[----:B------:R-:W-:Y:S03]  /*7fb0*/  @P6 SHF.L.U32 R85, RZ, 0x1f, RZ ;  /* 0x0000001fff556819 */ /* 0x000fe600000006ff */
[----:B------:R-:W-:Y:S05]  /*7fc0*/  @P6 VIADD R84, R84, 0x40 ;  /* 0x0000004054546836 */ /* 0x000fea0000000000 */
[----:B------:R-:W-:Y:S02]  /*7fd0*/  @P6 PRMT R83, R83, 0x654, R84 ;  /* 0x0000065453536816 */ /* 0x000fe40000000054 */
[----:B------:R-:W-:Y:S01]  /*7fe0*/  LEA R84, R34, UR43, 0x3 ;  /* 0x0000002b22547c11 */ /* 0x000fe2000f8e18ff */
[C---:B-1----:R-:W-:Y:S01]  /*7ff0*/  FMUL R0, R24.reuse, R4 ;  /* 0x0000000418007220 */ /* 0x042fe20000400000 */
        /* <DEDUP_REMOVED lines=79> */
.L_x_125:
[----:B------:R-:W-:Y:S05]  /*84f0*/  BSYNC.RECONVERGENT B0 ;  /* 0x0000000000007941 */ /* 0x000fea0003800200 */
.L_x_124:
[----:B------:R-:W-:Y:S01]  /*8500*/  BAR.SYNC.DEFER_BLOCKING 0x1, 0x80 ;  /* 0x0042000000007b1d */ /* 0x000fe20000010000 */
[----:B------:R-:W-:Y:S04]  /*8510*/  UIADD3 UR4, UPT, UPT, UR46, 0x1, URZ ;  /* 0x000000012e047890 */ /* 0x000fe8000fffe0ff */
[----:B------:R-:W-:Y:S04]  /*8520*/  UISETP.NE.AND UP0, UPT, UR4, 0x4, UPT ;  /* 0x000000040400788c */ /* 0x000fe8000bf05270 */
[----:B------:R-:W-:Y:S01]  /*8530*/  USEL UR44, UR4, URZ, UP0 ;  /* 0x000000ff042c7287 */ /* 0x000fe20008000000 */
[----:B------:R2:W-:Y:S01]  /*8540*/  @P6 SYNCS.ARRIVE.TRANS64.RED.A1T0 RZ, [R83+URZ], RZ ;  /* 0x000000ff53ff69a7 */ /* 0x0005e200081004ff */
[----:B------:R-:W-:Y:S01]  /*8550*/  BSSY B1, `(.L_x_126) ;  /* 0x000001d000017945 */ /* 0x000fe20003800000 */
[----:B------:R-:W3:Y:S01]  /*8560*/  @P6 SYNCS.PHASECHK.TRANS64.TRYWAIT P0, [R84+URZ+0x20], R85 ;  /* 0x00002055540065a7 */ /* 0x000ee200080011ff */
[----:B--2---:R-:W-:Y:S01]  /*8570*/  HFMA2 R83, -RZ, RZ, 0, 0 ;  /* 0x00000000ff537431 */ /* 0x004fe200000001ff */
[----:B---3--:R-:W-:Y:S01]  /*8580*/  @P6 SEL R80, RZ, 0x1, !P0 ;  /* 0x00000001ff506807 */ /* 0x008fe20004000000 */
[----:B------:R-:W-:Y:S06]  /*8590*/  @!P6 BRA `(.L_x_127) ;  /* 0x000000000060e947 */ /* 0x000fec0003800000 */
        /* <DEDUP_REMOVED lines=11> */
.L_x_129:
[----:B------:R-:W-:Y:S05]  /*8650*/  BSYNC B0 ;  /* 0x0000000000007941 */ /* 0x000fea0003800000 */
.L_x_128:
[----:B------:R-:W-:Y:S01]  /*8660*/  ISETP.NE.AND P0, PT, R81, RZ, PT ;  /* 0x000000ff5100720c */ /* 0x000fe20003f05270 */
[----:B------:R-:W-:Y:S11]  /*8670*/  VIADD R34, R34, 0x1 ;  /* 0x0000000122227836 */ /* 0x000ff60000000000 */
[----:B------:R-:W-:Y:S01]  /*8680*/  @!UPT UIADD3 URZ, UPT, UPT, URZ, URZ, URZ ;  /* 0x000000fffffff290 */ /* 0x000fe2000fffe0ff */
[----:B-1----:R-:W-:Y:S01]  /*8690*/  @P0 IMAD.IADD R4, R67, 0x1, R0 ;  /* 0x0000000143040824 */ /* 0x002fe200078e0200 */
[----:B------:R-:W-:Y:S05]  /*86a0*/  @P0 WARPSYNC.ALL ;  /* 0x0000000000000948 */ /* 0x000fea0003800000 */
[----:B------:R2:W3:Y:S04]  /*86b0*/  @P0 LDSM.16.M88.4 R48, [R3+UR43+0x400] ;  /* 0x0004002b0330083b */ /* 0x0004e80008000200 */
[----:B------:R2:W4:Y:S04]  /*86c0*/  @P0 LDSM.16.M88.4 R44, [R2+0x400] ;  /* 0x00040000022c083b */ /* 0x0005280000000200 */
[----:B------:R2:W1:Y:S04]  /*86d0*/  @P0 LDSM.16.M88.4 R40, [R0+0x400] ;  /* 0x000400000028083b */ /* 0x0004680000000200 */
[----:B------:R2:W1:Y:S01]  /*86e0*/  @P0 LDSM.16.M88.4 R36, [R4+0x400] ;  /* 0x000400000424083b */ /* 0x0004620000000200 */
[C---:B------:R-:W-:Y:S04]  /*86f0*/  ISETP.NE.AND P0, PT, R34.reuse, 0x4, PT ;  /* 0x000000042200780c */ /* 0x040fe80003f05270 */
[----:B------:R-:W-:Y:S02]  /*8700*/  SEL R34, R34, RZ, P0 ;  /* 0x000000ff22227207 */ /* 0x000fe40000000000 */
[----:B------:R-:W-:Y:S02]  /*8710*/  SEL R83, RZ, 0x1, P0 ;  /* 0x00000001ff537807 */ /* 0x000fe40000000000 */
.L_x_127:
[----:B------:R-:W-:Y:S05]  /*8720*/  BSYNC B1 ;  /* 0x0000000000017941 */ /* 0x000fea0003800000 */
.L_x_126:
        /* <DEDUP_REMOVED lines=21> */
.L_x_131:
        /* <DEDUP_REMOVED lines=14> */
[----:B------:R-:W-:Y:S03]  /*8960*/  @P6 SHF.L.U32 R86, R83, 0x1f, RZ ;  /* 0x0000001f53566819 */ /* 0x000fe600000006ff */
        /* <DEDUP_REMOVED lines=83> */
.L_x_133:
[----:B------:R-:W-:Y:S05]  /*8ea0*/  BSYNC.RECONVERGENT B0 ;  /* 0x0000000000007941 */ /* 0x000fea0003800200 */
.L_x_132:
        /* <DEDUP_REMOVED lines=17> */
[----:B-1----:R-:W-:Y:S04]  /*8fc0*/  SHF.L.U32 R4, R83, 0x1f, RZ ;  /* 0x0000001f53047819 */ /* 0x002fe800000006ff */
[----:B------:R-:W1:Y:S02]  /*8fd0*/  SYNCS.PHASECHK.TRANS64.TRYWAIT P0, [R85+URZ+0x20], R4 ;  /* 0x00002004550075a7 */ /* 0x000e6400080011ff */
[----:B-1----:R-:W-:Y:S05]  /*8fe0*/  @!P0 BRA `(.L_x_138) ;  /* 0x0000003400508947 */ /* 0x002fea0003800000 */
.L_x_137:
[----:B------:R-:W-:Y:S05]  /*8ff0*/  BSYNC B0 ;  /* 0x0000000000007941 */ /* 0x000fea0003800000 */
.L_x_136:
        /* <DEDUP_REMOVED lines=10> */
[----:B------:R-:W-:Y:S02]  /*90a0*/  SEL R6, RZ, 0x1, P0 ;  /* 0x00000001ff067807 */ /* 0x000fe40000000000 */
[----:B------:R-:W-:Y:S02]  /*90b0*/  SEL R34, R34, RZ, P0 ;  /* 0x000000ff22227207 */ /* 0x000fe40000000000 */
[----:B------:R-:W-:Y:S02]  /*90c0*/  LOP3.LUT R83, R83, R6, RZ, 0x3c, !PT ;  /* 0x0000000653537212 */ /* 0x000fe400078e3cff */
.L_x_135:
[----:B------:R-:W-:Y:S05]  /*90d0*/  BSYNC B1 ;  /* 0x0000000000017941 */ /* 0x000fea0003800000 */
.L_x_134:
        /* <DEDUP_REMOVED lines=21> */
.L_x_139:
        /* <DEDUP_REMOVED lines=89> */
[----:B------:R-:W-:Y:S02]  /*97c0*/  UIADD3 UR4, UPT, UPT, UR43, 0x400, URZ ;  /* 0x000004002b047890 */ /* 0x000fe4000fffe0ff */
[----:B------:R-:W-:Y:S01]  /*97d0*/  UIADD3 UR9, UPT, UPT, UR49, 0x80, URZ ;  /* 0x0000008031097890 */ /* 0x000fe2000fffe0ff */
[----:B------:R-:W-:Y:S01]  /*97e0*/  UMOV UR10, UR50 ;  /* 0x00000032000a7c82 */ /* 0x000fe20008000000 */
[----:B------:R-:W-:Y:S02]  /*97f0*/  UMOV UR11, UR36 ;  /* 0x00000024000b7c82 */ /* 0x000fe40008000000 */
        /* <DEDUP_REMOVED lines=8> */
.L_x_141:
[----:B------:R-:W-:Y:S05]  /*9880*/  BSYNC.RECONVERGENT B0 ;  /* 0x0000000000007941 */ /* 0x000fea0003800200 */
.L_x_140:
        /* <DEDUP_REMOVED lines=20> */
.L_x_145:
[----:B------:R-:W-:Y:S05]  /*99d0*/  BSYNC B0 ;  /* 0x0000000000007941 */ /* 0x000fea0003800000 */
.L_x_144:
        /* <DEDUP_REMOVED lines=13> */
.L_x_143:
[----:B------:R-:W-:Y:S05]  /*9ab0*/  BSYNC B1 ;  /* 0x0000000000017941 */ /* 0x000fea0003800000 */
.L_x_142:
        /* <DEDUP_REMOVED lines=21> */
.L_x_147:
        /* <DEDUP_REMOVED lines=98> */
.L_x_149:
[----:B------:R-:W-:Y:S05]  /*a230*/  BSYNC.RECONVERGENT B0 ;  /* 0x0000000000007941 */ /* 0x000fea0003800200 */
.L_x_148:
        /* <DEDUP_REMOVED lines=20> */
.L_x_153:
[----:B------:R-:W-:Y:S05]  /*a380*/  BSYNC B0 ;  /* 0x0000000000007941 */ /* 0x000fea0003800000 */
.L_x_152:
        /* <DEDUP_REMOVED lines=13> */
.L_x_151:
[----:B------:R-:W-:Y:S05]  /*a460*/  BSYNC B1 ;  /* 0x0000000000017941 */ /* 0x000fea0003800000 */
.L_x_150:
        /* <DEDUP_REMOVED lines=21> */
.L_x_155:
        /* <DEDUP_REMOVED lines=98> */
.L_x_157:
[----:B------:R-:W-:Y:S05]  /*abe0*/  BSYNC.RECONVERGENT B0 ;  /* 0x0000000000007941 */ /* 0x000fea0003800200 */
.L_x_156:
        /* <DEDUP_REMOVED lines=17> */
[----:B------:R-:W-:Y:S04]  /*ad00*/  SHF.L.U32 R2, R83, 0x1f, RZ ;  /* 0x0000001f53027819 */ /* 0x000fe800000006ff */
[----:B------:R-:W2:Y:S02]  /*ad10*/  SYNCS.PHASECHK.TRANS64.TRYWAIT P0, [R85+URZ+0x20], R2 ;  /* 0x00002002550075a7 */ /* 0x000ea400080011ff */
[----:B--2---:R-:W-:Y:S05]  /*ad20*/  @!P0 BRA `(.L_x_162) ;  /* 0x00000018003c8947 */ /* 0x004fea0003800000 */
.L_x_161:
[----:B------:R-:W-:Y:S05]  /*ad30*/  BSYNC B0 ;  /* 0x0000000000007941 */ /* 0x000fea0003800000 */
.L_x_160:
[----:B------:R-:W-:Y:S11]  /*ad40*/  ISETP.NE.AND P0, PT, R81, RZ, PT ;  /* 0x000000ff5100720c */ /* 0x000ff60003f05270 */
[----:B------:R-:W-:Y:S02]  /*ad50*/  @!UPT UIADD3 URZ, UPT, UPT, URZ, URZ, URZ ;  /* 0x000000fffffff290 */ /* 0x000fe4000fffe0ff */
[----:B--2---:R-:W-:Y:S01]  /*ad60*/  @P0 IADD3 R2, PT, PT, R67, R82, RZ ;  /* 0x0000005243020210 */ /* 0x004fe20007ffe0ff */
[----:B------:R-:W-:Y:S05]  /*ad70*/  @P0 WARPSYNC.ALL ;  /* 0x0000000000000948 */ /* 0x000fea0003800000 */
[----:B------:R2:W3:Y:S04]  /*ad80*/  @P0 LDSM.16.M88.4 R48, [R34+UR43+0x400] ;  /* 0x0004002b2230083b */ /* 0x0004e80008000200 */
[----:B------:R2:W4:Y:S04]  /*ad90*/  @P0 LDSM.16.M88.4 R44, [R0+0x400] ;  /* 0x00040000002c083b */ /* 0x0005280000000200 */
[----:B------:R2:W1:Y:S04]  /*ada0*/  @P0 LDSM.16.M88.4 R40, [R82+0x400] ;  /* 0x000400005228083b */ /* 0x0004680000000200 */
[----:B------:R2:W1:Y:S02]  /*adb0*/  @P0 LDSM.16.M88.4 R36, [R2+0x400] ;  /* 0x000400000224083b */ /* 0x0004640000000200 */
.L_x_159:
[----:B------:R-:W-:Y:S05]  /*adc0*/  BSYNC B1 ;  /* 0x0000000000017941 */ /* 0x000fea0003800000 */
.L_x_158:
        /* <DEDUP_REMOVED lines=11> */
[----:B--2---:R-:W2:Y:S01]  /*ae80*/  LDC.64 R2, c[0x4][R3] ;  /* 0x0100000003027b82 */ /* 0x004ea20000000a00 */
[----:B------:R-:W3:Y:S01]  /*ae90*/  LDCU.64 UR4, c[0x4][0x10] ;  /* 0x01000200ff0477ac */ /* 0x000ee20008000a00 */
[----:B-----5:R-:W-:Y:S01]  /*aea0*/  MOV R5, UR9 ;  /* 0x0000000900057c02 */ /* 0x020fe20008000f00 */
[----:B------:R-:W-:Y:S01]  /*aeb0*/  IMAD.U32 R4, RZ, RZ, UR8 ;  /* 0x00000008ff047e24 */ /* 0x000fe2000f8e00ff */
[----:B-1----:R-:W-:Y:S01]  /*aec0*/  MOV R7, UR7 ;  /* 0x0000000700077c02 */ /* 0x002fe20008000f00 */
[----:B------:R-:W-:Y:S01]  /*aed0*/  IMAD.U32 R6, RZ, RZ, UR6 ;  /* 0x00000006ff067e24 */ /* 0x000fe2000f8e00ff */
[----:B---3--:R-:W-:Y:S01]  /*aee0*/  MOV R11, UR5 ;  /* 0x00000005000b7c02 */ /* 0x008fe20008000f00 */
[----:B------:R-:W-:Y:S02]  /*aef0*/  IMAD.U32 R10, RZ, RZ, UR4 ;  /* 0x00000004ff0a7e24 */ /* 0x000fe4000f8e00ff */
[----:B------:R-:W-:Y:S07]  /*af00*/  LEPC R20, `(.L_x_163) ;  /* 0x000000001014794e */ /* 0x000fee0000000000 */
[----:B--2-4-:R-:W-:Y:S05]  /*af10*/  CALL.ABS.NOINC R2 ;  /* 0x0000000002007343 */ /* 0x014fea0003c00000 */
.L_x_163:
[----:B------:R-:W-:Y:S01]  /*af20*/  ISETP.NE.AND P0, PT, R69, RZ, PT ;  /* 0x000000ff4500720c */ /* 0x000fe20003f05270 */
[----:B------:R-:W-:Y:S05]  /*af30*/  WARPSYNC.ALL ;  /* 0x0000000000007948 */ /* 0x000fea0003800000 */
[----:B------:R-:W-:Y:S01]  /*af40*/  R2UR UR4, R25 ;  /* 0x00000000190472ca */ /* 0x000fe200000e0000 */
[----:B------:R-:W-:Y:S01]  /*af50*/  BSSY.RECONVERGENT B0, `(.L_x_164) ;  /* 0x000005c000007945 */ /* 0x000fe20003800200 */
[----:B--23--:R-:W-:Y:S02]  /*af60*/  LOP3.LUT R0, R48, 0xffffe000, RZ, 0xc0, !PT ;  /* 0xffffe00030007812 */ /* 0x00cfe400078ec0ff */
[----:B------:R-:W-:Y:S02]  /*af70*/  LOP3.LUT R2, R49, 0xffffe000, RZ, 0xc0, !PT ;  /* 0xffffe00031027812 */ /* 0x000fe400078ec0ff */
[----:B------:R-:W-:Y:S02]  /*af80*/  LOP3.LUT R3, R50, 0xffffe000, RZ, 0xc0, !PT ;  /* 0xffffe00032037812 */ /* 0x000fe400078ec0ff */
[----:B------:R-:W-:Y:S02]  /*af90*/  LOP3.LUT R20, R51, 0xffffe000, RZ, 0xc0, !PT ;  /* 0xffffe00033147812 */ /* 0x000fe400078ec0ff */
[----:B----4-:R-:W-:Y:S02]  /*afa0*/  LOP3.LUT R21, R44, 0xffffe000, RZ, 0xc0, !PT ;  /* 0xffffe0002c157812 */ /* 0x010fe400078ec0ff */
[----:B------:R-:W-:Y:S01]  /*afb0*/  LOP3.LUT R26, R45, 0xffffe000, RZ, 0xc0, !PT ;  /* 0xffffe0002d1a7812 */ /* 0x000fe200078ec0ff */
[----:B-1----:R-:W1:Y:S01]  /*afc0*/  LDTM.16dp128bit.x8 R4, tmem[UR4+0xe0] ;  /* 0x0000e004000479ee */ /* 0x002e620008180000 */
[----:B------:R-:W-:Y:S01]  /*afd0*/  R2UR UR4, R77 ;  /* 0x000000004d0472ca */ /* 0x000fe200000e0000 */
[----:B------:R-:W-:Y:S01]  /*afe0*/  NOP ;  /* 0x0000000000007918 */ /* 0x000fe20000000000 */
[----:B------:R-:W-:Y:S02]  /*aff0*/  LOP3.LUT R29, R46, 0xffffe000, RZ, 0xc0, !PT ;  /* 0xffffe0002e1d7812 */ /* 0x000fe400078ec0ff */
[----:B------:R-:W-:Y:S02]  /*b000*/  LOP3.LUT R28, R47, 0xffffe000, RZ, 0xc0, !PT ;  /* 0xffffe0002f1c7812 */ /* 0x000fe400078ec0ff */
[----:B------:R-:W-:Y:S02]  /*b010*/  LOP3.LUT R31, R40, 0xffffe000, RZ, 0xc0, !PT ;  /* 0xffffe000281f7812 */ /* 0x000fe400078ec0ff */
[----:B------:R-:W-:Y:S02]  /*b020*/  LOP3.LUT R30, R41, 0xffffe000, RZ, 0xc0, !PT ;  /* 0xffffe000291e7812 */ /* 0x000fe400078ec0ff */
[----:B------:R-:W-:Y:S02]  /*b030*/  LOP3.LUT R33, R42, 0xffffe000, RZ, 0xc0, !PT ;  /* 0xffffe0002a217812 */ /* 0x000fe400078ec0ff */
[----:B------:R-:W-:Y:S01]  /*b040*/  LOP3.LUT R32, R43, 0xffffe000, RZ, 0xc0, !PT ;  /* 0xffffe0002b207812 */ /* 0x000fe200078ec0ff */
[----:B------:R-:W-:Y:S01]  /*b050*/  UIADD3 UR4, UPT, UPT, UR4, 0xb0, URZ ;  /* 0x000000b004047890 */ /* 0x000fe2000fffe0ff */
[----:B------:R-:W-:Y:S02]  /*b060*/  LOP3.LUT R35, R36, 0xffffe000, RZ, 0xc0, !PT ;  /* 0xffffe00024237812 */ /* 0x000fe400078ec0ff */
[----:B------:R-:W-:Y:S01]  /*b070*/  LOP3.LUT R34, R37, 0xffffe000, RZ, 0xc0, !PT ;  /* 0xffffe00025227812 */ /* 0x000fe200078ec0ff */
[----:B------:R-:W-:Y:S01]  /*b080*/  UPRMT UR4, UR52, 0x654, UR4 ;  /* 0x0000065434047896 */ /* 0x000fe20008000004 */
[----:B------:R-:W-:Y:S02]  /*b090*/  LOP3.LUT R37, R38, 0xffffe000, RZ, 0xc0, !PT ;  /* 0xffffe00026257812 */ /* 0x000fe400078ec0ff */
[----:B------:R-:W-:Y:S01]  /*b0a0*/  LOP3.LUT R36, R39, 0xffffe000, RZ, 0xc0, !PT ;  /* 0xffffe00027247812 */ /* 0x000fe200078ec0ff */
[C---:B-1----:R-:W-:Y:S01]  /*b0b0*/  FMUL R4, R24.reuse, R4 ;  /* 0x0000000418047220 */ /* 0x042fe20000400000 */
[C---:B------:R-:W-:Y:S01]  /*b0c0*/  FMUL R5, R24.reuse, R5 ;  /* 0x0000000518057220 */ /* 0x040fe20000400000 */
[C---:B------:R-:W-:Y:S01]  /*b0d0*/  FMUL R6, R24.reuse, R6 ;  /* 0x0000000618067220 */ /* 0x040fe20000400000 */
[C---:B------:R-:W-:Y:S01]  /*b0e0*/  FMUL R7, R24.reuse, R7 ;  /* 0x0000000718077220 */ /* 0x040fe20000400000 */
[C---:B------:R-:W-:Y:S01]  /*b0f0*/  FFMA R4, R27.reuse, R0, R4 ;  /* 0x000000001b047223 */ /* 0x040fe20000000004 */
[C---:B------:R-:W-:Y:S01]  /*b100*/  FMUL R8, R24.reuse, R8 ;  /* 0x0000000818087220 */ /* 0x040fe20000400000 */
[C---:B------:R-:W-:Y:S01]  /*b110*/  FFMA R5, R27.reuse, R2, R5 ;  /* 0x000000021b057223 */ /* 0x040fe20000000005 */
[C---:B------:R-:W-:Y:S01]  /*b120*/  FMUL R9, R24.reuse, R9 ;  /* 0x0000000918097220 */ /* 0x040fe20000400000 */
[C---:B------:R-:W-:Y:S01]  /*b130*/  FFMA R6, R27.reuse, R3, R6 ;  /* 0x000000031b067223 */ /* 0x040fe20000000006 */
[----:B------:R-:W-:Y:S01]  /*b140*/  F2FP.TF32.F32.PACK_B R4, R4 ;  /* 0x00000004ff04723e */ /* 0x000fe200024050ff */
[C---:B------:R-:W-:Y:S01]  /*b150*/  FMUL R10, R24.reuse, R10 ;  /* 0x0000000a180a7220 */ /* 0x040fe20000400000 */
[----:B------:R-:W-:Y:S01]  /*b160*/  F2FP.TF32.F32.PACK_B R5, R5 ;  /* 0x00000005ff05723e */ /* 0x000fe200024050ff */
[C---:B------:R-:W-:Y:S01]  /*b170*/  FFMA R7, R27.reuse, R20, R7 ;  /* 0x000000141b077223 */ /* 0x040fe20000000007 */
[C---:B------:R-:W-:Y:S01]  /*b180*/  FMUL R11, R24.reuse, R11 ;  /* 0x0000000b180b7220 */ /* 0x040fe20000400000 */
        /* <DEDUP_REMOVED lines=8> */
[----:B------:R-:W-:Y:S01]  /*b210*/  F2FP.TF32.F32.PACK_B R6, R6 ;  /* 0x00000006ff06723e */ /* 0x000fe200024050ff */
[C---:B------:R-:W-:Y:S01]  /*b220*/  FFMA R12, R27.reuse, R31, R12 ;  /* 0x0000001f1b0c7223 */ /* 0x040fe2000000000c */
[----:B------:R-:W-:Y:S01]  /*b230*/  F2FP.TF32.F32.PACK_B R7, R7 ;  /* 0x00000007ff07723e */ /* 0x000fe200024050ff */
[C---:B------:R-:W-:Y:S01]  /*b240*/  FMUL R16, R24.reuse, R16 ;  /* 0x0000001018107220 */ /* 0x040fe20000400000 */
[C---:B------:R-:W-:Y:S01]  /*b250*/  FFMA R13, R27.reuse, R30, R13 ;  /* 0x0000001e1b0d7223 */ /* 0x040fe2000000000d */
[C---:B------:R-:W-:Y:S01]  /*b260*/  FMUL R17, R24.reuse, R17 ;  /* 0x0000001118117220 */ /* 0x040fe20000400000 */
[C---:B------:R-:W-:Y:S01]  /*b270*/  FFMA R14, R27.reuse, R33, R14 ;  /* 0x000000211b0e7223 */ /* 0x040fe2000000000e */
[C---:B------:R-:W-:Y:S01]  /*b280*/  FMUL R18, R24.reuse, R18 ;  /* 0x0000001218127220 */ /* 0x040fe20000400000 */
[C---:B------:R-:W-:Y:S01]  /*b290*/  FFMA R15, R27.reuse, R32, R15 ;  /* 0x000000201b0f7223 */ /* 0x040fe2000000000f */
[----:B------:R-:W-:Y:S01]  /*b2a0*/  FMUL R19, R24, R19 ;  /* 0x0000001318137220 */ /* 0x000fe20000400000 */
[----:B------:R-:W-:Y:S01]  /*b2b0*/  F2FP.TF32.F32.PACK_B R8, R8 ;  /* 0x00000008ff08723e */ /* 0x000fe200024050ff */
[C---:B------:R-:W-:Y:S01]  /*b2c0*/  FFMA R16, R27.reuse, R35, R16 ;  /* 0x000000231b107223 */ /* 0x040fe20000000010 */
[----:B------:R-:W-:Y:S01]  /*b2d0*/  F2FP.TF32.F32.PACK_B R9, R9 ;  /* 0x00000009ff09723e */ /* 0x000fe200024050ff */
[----:B------:R-:W-:Y:S01]  /*b2e0*/  SYNCS.ARRIVE.TRANS64.RED.A1T0 RZ, [UR4], RZ ;  /* 0x000000ffffff79a7 */ /* 0x000fe20008100404 */
[----:B------:R1:W-:Y:S01]  /*b2f0*/  STSM.16.M88.4 [R76+0x6400], R4 ;  /* 0x006400044c007844 */ /* 0x0003e20000000200 */
[----:B------:R-:W-:Y:S01]  /*b300*/  F2FP.TF32.F32.PACK_B R10, R10 ;  /* 0x0000000aff0a723e */ /* 0x000fe200024050ff */
[C---:B------:R-:W-:Y:S01]  /*b310*/  FFMA R17, R27.reuse, R34, R17 ;  /* 0x000000221b117223 */ /* 0x040fe20000000011 */
[----:B------:R-:W-:Y:S01]  /*b320*/  F2FP.TF32.F32.PACK_B R11, R11 ;  /* 0x0000000bff0b723e */ /* 0x000fe200024050ff */
[C---:B------:R-:W-:Y:S01]  /*b330*/  FFMA R18, R27.reuse, R37, R18 ;  /* 0x000000251b127223 */ /* 0x040fe20000000012 */
[----:B------:R-:W-:Y:S01]  /*b340*/  FFMA R19, R27, R36, R19 ;  /* 0x000000241b137223 */ /* 0x000fe20000000013 */
[----:B------:R-:W-:Y:S02]  /*b350*/  F2FP.TF32.F32.PACK_B R12, R12 ;  /* 0x0000000cff0c723e */ /* 0x000fe400024050ff */
[----:B------:R1:W-:Y:S01]  /*b360*/  STSM.16.M88.4 [R75+0x6400], R8 ;  /* 0x006400084b007844 */ /* 0x0003e20000000200 */
        /* <DEDUP_REMOVED lines=26> */
.L_x_165:
[----:B------:R-:W-:Y:S05]  /*b510*/  BSYNC.RECONVERGENT B0 ;  /* 0x0000000000007941 */ /* 0x000fea0003800200 */
.L_x_164:
[----:B------:R-:W-:Y:S01]  /*b520*/  BAR.SYNC.DEFER_BLOCKING 0x1, 0x80 ;  /* 0x0042000000007b1d */ /* 0x000fe20000010000 */
[----:B------:R-:W-:Y:S01]  /*b530*/  UISETP.NE.AND UP0, UPT, UR53, -0x8, UPT ;  /* 0xfffffff83500788c */ /* 0x000fe2000bf05270 */
[----:B------:R-:W-:Y:S08]  /*b540*/  IADD3 R0, PT, PT, R22, 0x1, RZ ;  /* 0x0000000116007810 */ /* 0x000ff00007ffe0ff */
[----:B------:R-:W-:Y:S05]  /*b550*/  BRA.U !UP0, `(.L_x_166) ;  /* 0x0000000108287547 */ /* 0x000fea000b800000 */
[----:B------:R-:W-:Y:S01]  /*b560*/  ISETP.NE.AND P0, PT, R74, RZ, PT ;  /* 0x000000ff4a00720c */ /* 0x000fe20003f05270 */
[----:B------:R-:W-:Y:S01]  /*b570*/  IMAD.U32 R3, RZ, RZ, UR47 ;  /* 0x0000002fff037e24 */ /* 0x000fe2000f8e00ff */
[----:B------:R-:W-:Y:S01]  /*b580*/  UIADD3 UR4, UPT, UPT, UR47, 0x1, URZ ;  /* 0x000000012f047890 */ /* 0x000fe2000fffe0ff */
[----:B------:R-:W-:Y:S03]  /*b590*/  IMAD.U32 R2, RZ, RZ, UR52 ;  /* 0x00000034ff027e24 */ /* 0x000fe6000f8e00ff */
[----:B------:R-:W-:Y:S04]  /*b5a0*/  UISETP.NE.AND UP0, UPT, UR4, 0x4, UPT ;  /* 0x000000040400788c */ /* 0x000fe8000bf05270 */
[----:B------:R-:W-:Y:S03]  /*b5b0*/  USEL UR47, UR4, URZ, UP0 ;  /* 0x000000ff042f7287 */ /* 0x000fe60008000000 */
[----:B------:R-:W-:Y:S05]  /*b5c0*/  @P0 LEA R3, R3, UR43, 0x3 ;  /* 0x0000002b03030c11 */ /* 0x000fea000f8e18ff */
[----:B------:R-:W-:Y:S05]  /*b5d0*/  @P0 VIADD R3, R3, 0x40 ;  /* 0x0000004003030836 */ /* 0x000fea0000000000 */
[----:B------:R-:W-:Y:S04]  /*b5e0*/  @P0 PRMT R2, R2, 0x654, R3 ;  /* 0x0000065402020816 */ /* 0x000fe80000000003 */
[----:B------:R2:W-:Y:S03]  /*b5f0*/  @P0 SYNCS.ARRIVE.TRANS64.RED.A1T0 RZ, [R2+URZ], RZ ;  /* 0x000000ff02ff09a7 */ /* 0x0005e600081004ff */
.L_x_166:
[----:B------:R-:W-:Y:S01]  /*b600*/  R2UR UR6, R73 ;  /* 0x00000000490672ca */ /* 0x000fe200000e0000 */
[----:B------:R-:W-:Y:S01]  /*b610*/  UIADD3 UR53, UPT, UPT, UR53, 0x8, URZ ;  /* 0x0000000835357890 */ /* 0x000fe2000fffe0ff */
[----:B------:R-:W-:Y:S02]  /*b620*/  R2UR UR5, R59 ;  /* 0x000000003b0572ca */ /* 0x000fe400000e0000 */
[----:B------:R-:W-:Y:S02]  /*b630*/  R2UR UR4, R60 ;  /* 0x000000003c0472ca */ /* 0x000fe400000e0000 */
[----:B------:R-:W-:Y:S02]  /*b640*/  R2UR UR36, R72 ;  /* 0x00000000482472ca */ /* 0x000fe400000e0000 */
[----:B------:R-:W-:Y:S02]  /*b650*/  ISETP.NE.AND P0, PT, R64, 0x2, PT ;  /* 0x000000024000780c */ /* 0x000fe40003f05270 */
[----:B------:R-:W-:Y:S02]  /*b660*/  ISETP.NE.AND P1, PT, R0, 0x4, PT ;  /* 0x000000040000780c */ /* 0x000fe40003f25270 */
[----:B--2---:R-:W-:Y:S01]  /*b670*/  SEL R2, RZ, 0x1, P0 ;  /* 0x00000001ff027807 */ /* 0x004fe20000000000 */
[----:B------:R-:W-:Y:S01]  /*b680*/  UISETP.NE.AND UP0, UPT, UR6, URZ, UPT ;  /* 0x000000ff0600728c */ /* 0x000fe2000bf05270 */
[----:B------:R-:W-:Y:S01]  /*b690*/  SEL R3, RZ, 0x1, P1 ;  /* 0x00000001ff037807 */ /* 0x000fe20000800000 */
[----:B------:R-:W-:Y:S01]  /*b6a0*/  UIADD3 UR20, UPT, UPT, UR37, UR5, URZ ;  /* 0x0000000525147290 */ /* 0x000fe2000fffe0ff */
[----:B------:R-:W-:Y:S01]  /*b6b0*/  LOP3.LUT R65, R65, R2, RZ, 0x3c, !PT ;  /* 0x0000000241417212 */ /* 0x000fe200078e3cff */
[----:B------:R-:W-:Y:S01]  /*b6c0*/  UIADD3 UR16, UPT, UPT, UR38, UR4, URZ ;  /* 0x0000000426107290 */ /* 0x000fe2000fffe0ff */
[----:B------:R-:W-:Y:S02]  /*b6d0*/  LOP3.LUT R66, R66, R3, RZ, 0x3c, !PT ;  /* 0x0000000342427212 */ /* 0x000fe400078e3cff */
[----:B------:R-:W-:Y:S02]  /*b6e0*/  SEL R64, R64, RZ, P0 ;  /* 0x000000ff40407207 */ /* 0x000fe40000000000 */
[----:B------:R-:W-:Y:S01]  /*b6f0*/  SEL R22, R0, RZ, P1 ;  /* 0x000000ff00167207 */ /* 0x000fe20000800000 */
[----:B------:R-:W-:Y:S06]  /*b700*/  BRA.U UP0, `(.L_x_167) ;  /* 0xffffffa100d47547 */ /* 0x000fec000b83ffff */
[----:B------:R-:W-:-:S13]  /*b710*/  R2UR UR4, R61 ;  /* 0x000000003d0472ca */ /* 0x000fda00000e0000 */
[----:B------:R-:W-:-:S09]  /*b720*/  UISETP.NE.AND UP0, UPT, UR4, URZ, UPT ;  /* 0x000000ff0400728c */ /* 0x000fd2000bf05270 */
[----:B------:R-:W-:Y:S05]  /*b730*/  BRA.U !UP0, `(.L_x_168) ;  /* 0x0000000108487547 */ /* 0x000fea000b800000 */
[----:B------:R-:W2:Y:S02]  /*b740*/  LDCU.64 UR4, c[0x0][0x890] ;  /* 0x00011200ff0477ac */ /* 0x000ea40008000a00 */
[----:B--2---:R-:W-:-:S04]  /*b750*/  UISETP.NE.U32.AND UP0, UPT, UR4, URZ, UPT ;  /* 0x000000ff0400728c */ /* 0x004fc8000bf05070 */
[----:B------:R-:W-:-:S09]  /*b760*/  UISETP.NE.AND.EX UP0, UPT, UR5, URZ, UPT, UP0 ;  /* 0x000000ff0500728c */ /* 0x000fd2000bf05300 */
[----:B------:R-:W-:Y:S05]  /*b770*/  BRA.U UP0, `(.L_x_169) ;  /* 0x00000001000c7547 */ /* 0x000fea000b800000 */
[----:B------:R-:W-:-:S13]  /*b780*/  FSETP.NEU.AND P0, PT, R27, RZ, PT ;  /* 0x000000ff1b00720b */ /* 0x000fda0003f0d000 */
[----:B------:R-:W-:Y:S05]  /*b790*/  @!P0 EXIT ;  /* 0x000000000000894d */ /* 0x000fea0003800000 */
[----:B------:R-:W-:Y:S05]  /*b7a0*/  BRA `(.L_x_168) ;  /* 0x00000000002c7947 */ /* 0x000fea0003800000 */
.L_x_169:
[----:B------:R-:W-:Y:S01]  /*b7b0*/  ISETP.NE.AND P0, PT, R63, RZ, PT ;  /* 0x000000ff3f00720c */ /* 0x000fe20003f05270 */
[----:B------:R-:W-:-:S12]  /*b7c0*/  BSSY.RECONVERGENT B0, `(.L_x_168) ;  /* 0x0000009000007945 */ /* 0x000fd80003800200 */
[----:B------:R-:W-:Y:S05]  /*b7d0*/  @P0 BRA `(.L_x_170) ;  /* 0x0000000000140947 */ /* 0x000fea0003800000 */
[----:B------:R-:W2:Y:S02]  /*b7e0*/  LDCU.64 UR4, c[0x0][0x888] ;  /* 0x00011100ff0477ac */ /* 0x000ea40008000a00 */
[----:B--2---:R-:W-:-:S04]  /*b7f0*/  ISETP.NE.U32.AND P0, PT, RZ, UR4, PT ;  /* 0x00000004ff007c0c */ /* 0x004fc8000bf05070 */
[----:B------:R-:W-:-:S13]  /*b800*/  ISETP.NE.AND.EX P0, PT, RZ, UR5, PT, P0 ;  /* 0x00000005ff007c0c */ /* 0x000fda000bf05300 */
[----:B------:R-:W-:Y:S05]  /*b810*/  @!P0 EXIT ;  /* 0x000000000000894d */ /* 0x000fea0003800000 */
[----:B------:R-:W-:Y:S05]  /*b820*/  BRA `(.L_x_171) ;  /* 0x0000000000087947 */ /* 0x000fea0003800000 */
.L_x_170:
[----:B------:R-:W-:-:S13]  /*b830*/  FSETP.NEU.AND P0, PT, R27, RZ, PT ;  /* 0x000000ff1b00720b */ /* 0x000fda0003f0d000 */
[----:B------:R-:W-:Y:S05]  /*b840*/  @!P0 EXIT ;  /* 0x000000000000894d */ /* 0x000fea0003800000 */
.L_x_171:
[----:B------:R-:W-:Y:S05]  /*b850*/  BSYNC.RECONVERGENT B0 ;  /* 0x0000000000007941 */ /* 0x000fea0003800200 */
.L_x_168:
[----:B------:R-:W-:Y:S01]  /*b860*/  ULEA UR4, UR47, UR43, 0x3 ;  /* 0x0000002b2f047291 */ /* 0x000fe2000f8e18ff */
[----:B------:R-:W-:-:S04]  /*b870*/  DEPBAR.LE SB0, 0x0 ;  /* 0x000080000000791a */ /* 0x000fc80000000000 */
[----:B------:R-:W-:-:S04]  /*b880*/  UIADD3 UR4, UPT, UPT, UR4, 0x40, URZ ;  /* 0x0000004004047890 */ /* 0x000fc8000fffe0ff */
[----:B------:R-:W-:-:S09]  /*b890*/  UPRMT UR4, UR52, 0x654, UR4 ;  /* 0x0000065434047896 */ /* 0x000fd20008000004 */
[----:B------:R-:W-:Y:S01]  /*b8a0*/  SYNCS.ARRIVE.TRANS64.RED.A1T0 RZ, [UR4], RZ ;  /* 0x000000ffffff79a7 */ /* 0x000fe20008100404 */
[----:B------:R-:W-:Y:S05]  /*b8b0*/  EXIT ;  /* 0x000000000000794d */ /* 0x000fea0003800000 */
.L_x_24:
[----:B--2---:R2:W3:Y:S02]  /*b8c0*/  SYNCS.PHASECHK.TRANS64.TRYWAIT P0, [R3+URZ+0xe0], R2 ;  /* 0x0000e002030075a7 */ /* 0x0044e400080011ff */
[----:B---3--:R-:W-:Y:S05]  /*b8d0*/  @!P0 NANOSLEEP.SYNCS 0x989680 ;  /* 0x009896800000895d */ /* 0x008fea0003900000 */
[----:B------:R-:W3:Y:S02]  /*b8e0*/  @!P0 SYNCS.PHASECHK.TRANS64 P0, [R3+URZ+0xe0], R2 ;  /* 0x0000e002030085a7 */ /* 0x000ee400080010ff */
[----:B---3--:R-:W-:Y:S05]  /*b8f0*/  @!P0 BRA `(.L_x_24) ;  /* 0xfffffffc00f08947 */ /* 0x008fea000383ffff */
[----:B------:R-:W-:Y:S05]  /*b900*/  BRA `(.L_x_172) ;  /* 0xffffff5c00e07947 */ /* 0x000fea000383ffff */
.L_x_27:
[----:B-1----:R-:W-:-:S07]  /*b910*/  MOV R0, UR33 ;  /* 0x0000002100007c02 */ /* 0x002fce0008000f00 */
.L_x_173:
[----:B-1----:R1:W2:Y:S02]  /*b920*/  SYNCS.PHASECHK.TRANS64.TRYWAIT P0, [R0+URZ+0x10], R3 ;  /* 0x00001003000075a7 */ /* 0x0022a400080011ff */
[----:B--2---:R-:W-:Y:S05]  /*b930*/  @!P0 NANOSLEEP.SYNCS 0x989680 ;  /* 0x009896800000895d */ /* 0x004fea0003900000 */
[----:B------:R-:W2:Y:S02]  /*b940*/  @!P0 SYNCS.PHASECHK.TRANS64 P0, [R0+URZ+0x10], R3 ;  /* 0x00001003000085a7 */ /* 0x000ea400080010ff */
[----:B--2---:R-:W-:Y:S05]  /*b950*/  @!P0 BRA `(.L_x_173) ;  /* 0xfffffffc00f08947 */ /* 0x004fea000383ffff */
[----:B------:R-:W-:Y:S05]  /*b960*/  BRA `(.L_x_26) ;  /* 0xffffff6000287947 */ /* 0x000fea000383ffff */
.L_x_34:
[----:B-1----:R-:W-:-:S07]  /*b970*/  MOV R0, UR33 ;  /* 0x0000002100007c02 */ /* 0x002fce0008000f00 */
.L_x_174:
[----:B-1----:R1:W2:Y:S02]  /*b980*/  SYNCS.PHASECHK.TRANS64.TRYWAIT P0, [R0+URZ+0x10], R3 ;  /* 0x00001003000075a7 */ /* 0x0022a400080011ff */
[----:B--2---:R-:W-:Y:S05]  /*b990*/  @!P0 NANOSLEEP.SYNCS 0x989680 ;  /* 0x009896800000895d */ /* 0x004fea0003900000 */
[----:B------:R-:W2:Y:S02]  /*b9a0*/  @!P0 SYNCS.PHASECHK.TRANS64 P0, [R0+URZ+0x10], R3 ;  /* 0x00001003000085a7 */ /* 0x000ea400080010ff */
[----:B--2---:R-:W-:Y:S05]  /*b9b0*/  @!P0 BRA `(.L_x_174) ;  /* 0xfffffffc00f08947 */ /* 0x004fea000383ffff */
[----:B------:R-:W-:Y:S05]  /*b9c0*/  BRA `(.L_x_33) ;  /* 0xffffff6400187947 */ /* 0x000fea000383ffff */
.L_x_39:
[----:B-1----:R1:W2:Y:S02]  /*b9d0*/  SYNCS.PHASECHK.TRANS64.TRYWAIT P0, [R3+URZ+0x70], R0 ;  /* 0x00007000030075a7 */ /* 0x0022a400080011ff */
[----:B--2---:R-:W-:Y:S05]  /*b9e0*/  @!P0 NANOSLEEP.SYNCS 0x989680 ;  /* 0x009896800000895d */ /* 0x004fea0003900000 */
[----:B------:R-:W2:Y:S02]  /*b9f0*/  @!P0 SYNCS.PHASECHK.TRANS64 P0, [R3+URZ+0x70], R0 ;  /* 0x00007000030085a7 */ /* 0x000ea400080010ff */
[----:B--2---:R-:W-:Y:S05]  /*ba00*/  @!P0 BRA `(.L_x_39) ;  /* 0xfffffffc00f08947 */ /* 0x004fea000383ffff */
[----:B------:R-:W-:Y:S05]  /*ba10*/  BRA `(.L_x_175) ;  /* 0xffffff6400e87947 */ /* 0x000fea000383ffff */
.L_x_43:
[----:B-1----:R-:W-:-:S07]  /*ba20*/  MOV R0, UR4 ;  /* 0x0000000400007c02 */ /* 0x002fce0008000f00 */
.L_x_176:
[----:B-1----:R1:W2:Y:S02]  /*ba30*/  SYNCS.PHASECHK.TRANS64.TRYWAIT P0, [R0+URZ], R3 ;  /* 0x00000003000075a7 */ /* 0x0022a400080011ff */
[----:B--2---:R-:W-:Y:S05]  /*ba40*/  @!P0 NANOSLEEP.SYNCS 0x989680 ;  /* 0x009896800000895d */ /* 0x004fea0003900000 */
[----:B------:R-:W2:Y:S02]  /*ba50*/  @!P0 SYNCS.PHASECHK.TRANS64 P0, [R0+URZ], R3 ;  /* 0x00000003000085a7 */ /* 0x000ea400080010ff */
[----:B--2---:R-:W-:Y:S05]  /*ba60*/  @!P0 BRA `(.L_x_176) ;  /* 0xfffffffc00f08947 */ /* 0x004fea000383ffff */
[----:B------:R-:W-:Y:S05]  /*ba70*/  BRA `(.L_x_177) ;  /* 0xffffff6c00947947 */ /* 0x000fea000383ffff */
.L_x_46:
[----:B-1----:R1:W2:Y:S02]  /*ba80*/  SYNCS.PHASECHK.TRANS64.TRYWAIT P0, [R2+URZ+0xd0], R5 ;  /* 0x0000d005020075a7 */ /* 0x0022a400080011ff */
[----:B--2---:R-:W-:Y:S05]  /*ba90*/  @!P0 NANOSLEEP.SYNCS 0x989680 ;  /* 0x009896800000895d */ /* 0x004fea0003900000 */
[----:B------:R-:W2:Y:S02]  /*baa0*/  @!P0 SYNCS.PHASECHK.TRANS64 P0, [R2+URZ+0xd0], R5 ;  /* 0x0000d005020085a7 */ /* 0x000ea400080010ff */
[----:B--2---:R-:W-:Y:S05]  /*bab0*/  @!P0 BRA `(.L_x_46) ;  /* 0xfffffffc00f08947 */ /* 0x004fea000383ffff */
[----:B------:R-:W-:Y:S05]  /*bac0*/  BRA `(.L_x_178) ;  /* 0xffffff6c00f07947 */ /* 0x000fea000383ffff */
.L_x_47:
[----:B------:R-:W-:-:S07]  /*bad0*/  MOV R2, UR4 ;  /* 0x0000000400027c02 */ /* 0x000fce0008000f00 */
.L_x_179:
[----:B-1----:R1:W2:Y:S02]  /*bae0*/  SYNCS.PHASECHK.TRANS64.TRYWAIT P0, [R2+URZ+0x80], R5 ;  /* 0x00008005020075a7 */ /* 0x0022a400080011ff */
[----:B--2---:R-:W-:Y:S05]  /*baf0*/  @!P0 NANOSLEEP.SYNCS 0x989680 ;  /* 0x009896800000895d */ /* 0x004fea0003900000 */
[----:B------:R-:W2:Y:S02]  /*bb00*/  @!P0 SYNCS.PHASECHK.TRANS64 P0, [R2+URZ+0x80], R5 ;  /* 0x00008005020085a7 */ /* 0x000ea400080010ff */
[----:B--2---:R-:W-:Y:S05]  /*bb10*/  @!P0 BRA `(.L_x_179) ;  /* 0xfffffffc00f08947 */ /* 0x004fea000383ffff */
[----:B------:R-:W-:Y:S05]  /*bb20*/  BRA `(.L_x_180) ;  /* 0xffffff7000007947 */ /* 0x000fea000383ffff */
.L_x_48:
[----:B-1----:R1:W2:Y:S02]  /*bb30*/  SYNCS.PHASECHK.TRANS64.TRYWAIT P1, [R2+URZ+0x70], R5 ;  /* 0x00007005020075a7 */ /* 0x0022a400080211ff */
[----:B--2---:R-:W-:Y:S05]  /*bb40*/  @!P1 NANOSLEEP.SYNCS 0x989680 ;  /* 0x009896800000995d */ /* 0x004fea0003900000 */
[----:B------:R-:W2:Y:S02]  /*bb50*/  @!P1 SYNCS.PHASECHK.TRANS64 P1, [R2+URZ+0x70], R5 ;  /* 0x00007005020095a7 */ /* 0x000ea400080210ff */
[----:B--2---:R-:W-:Y:S05]  /*bb60*/  @!P1 BRA `(.L_x_48) ;  /* 0xfffffffc00f09947 */ /* 0x004fea000383ffff */
[----:B------:R-:W-:Y:S05]  /*bb70*/  BRA `(.L_x_181) ;  /* 0xffffff7000307947 */ /* 0x000fea000383ffff */
.L_x_51:
[----:B------:R-:W-:-:S07]  /*bb80*/  MOV R0, UR4 ;  /* 0x0000000400007c02 */ /* 0x000fce0008000f00 */
.L_x_182:
[----:B-1----:R1:W2:Y:S02]  /*bb90*/  SYNCS.PHASECHK.TRANS64.TRYWAIT P0, [R0+URZ+0x80], R3 ;  /* 0x00008003000075a7 */ /* 0x0022a400080011ff */
[----:B--2---:R-:W-:Y:S05]  /*bba0*/  @!P0 NANOSLEEP.SYNCS 0x989680 ;  /* 0x009896800000895d */ /* 0x004fea0003900000 */
[----:B------:R-:W2:Y:S02]  /*bbb0*/  @!P0 SYNCS.PHASECHK.TRANS64 P0, [R0+URZ+0x80], R3 ;  /* 0x00008003000085a7 */ /* 0x000ea400080010ff */
[----:B--2---:R-:W-:Y:S05]  /*bbc0*/  @!P0 BRA `(.L_x_182) ;  /* 0xfffffffc00f08947 */ /* 0x004fea000383ffff */
[----:B------:R-:W-:Y:S05]  /*bbd0*/  BRA `(.L_x_50) ;  /* 0xffffff7000847947 */ /* 0x000fea000383ffff */
.L_x_58:
[----:B-1----:R1:W2:Y:S02]  /*bbe0*/  SYNCS.PHASECHK.TRANS64.TRYWAIT P1, [R0+URZ+0x70], R5 ;  /* 0x00007005000075a7 */ /* 0x0022a400080211ff */
[----:B--2---:R-:W-:Y:S05]  /*bbf0*/  @!P1 NANOSLEEP.SYNCS 0x989680 ;  /* 0x009896800000995d */ /* 0x004fea0003900000 */
[----:B------:R-:W2:Y:S02]  /*bc00*/  @!P1 SYNCS.PHASECHK.TRANS64 P1, [R0+URZ+0x70], R5 ;  /* 0x00007005000095a7 */ /* 0x000ea400080210ff */
[----:B--2---:R-:W-:Y:S05]  /*bc10*/  @!P1 BRA `(.L_x_58) ;  /* 0xfffffffc00f09947 */ /* 0x004fea000383ffff */
[----:B------:R-:W-:Y:S05]  /*bc20*/  BRA `(.L_x_183) ;  /* 0xffffff7800187947 */ /* 0x000fea000383ffff */
.L_x_59:
[----:B------:R-:W-:-:S07]  /*bc30*/  MOV R3, UR46 ;  /* 0x0000002e00037c02 */ /* 0x000fce0008000f00 */
.L_x_184:
[----:B-1----:R1:W2:Y:S02]  /*bc40*/  SYNCS.PHASECHK.TRANS64.TRYWAIT P0, [R3+URZ+0xb0], R0 ;  /* 0x0000b000030075a7 */ /* 0x0022a400080011ff */
[----:B--2---:R-:W-:Y:S05]  /*bc50*/  @!P0 NANOSLEEP.SYNCS 0x989680 ;  /* 0x009896800000895d */ /* 0x004fea0003900000 */
[----:B------:R-:W2:Y:S02]  /*bc60*/  @!P0 SYNCS.PHASECHK.TRANS64 P0, [R3+URZ+0xb0], R0 ;  /* 0x0000b000030085a7 */ /* 0x000ea400080010ff */
[----:B--2---:R-:W-:Y:S05]  /*bc70*/  @!P0 BRA `(.L_x_184) ;  /* 0xfffffffc00f08947 */ /* 0x004fea000383ffff */
[----:B------:R-:W-:Y:S05]  /*bc80*/  BRA `(.L_x_185) ;  /* 0xffffff7800687947 */ /* 0x000fea000383ffff */
.L_x_62:
[----:B------:R-:W-:Y:S07]  /*bc90*/  MOV R0, UR7 ;  /* 0x0000000700007c02 */ /* 0x000fee0008000f00 */
.L_x_186:
[----:B-1----:R1:W2:Y:S02]  /*bca0*/  SYNCS.PHASECHK.TRANS64.TRYWAIT P0, [R0+URZ], R3 ;  /* 0x00000003000075a7 */ /* 0x0022a400080011ff */
[----:B--2---:R-:W-:Y:S05]  /*bcb0*/  @!P0 NANOSLEEP.SYNCS 0x989680 ;  /* 0x009896800000895d */ /* 0x004fea0003900000 */
[----:B------:R-:W2:Y:S02]  /*bcc0*/  @!P0 SYNCS.PHASECHK.TRANS64 P0, [R0+URZ], R3 ;  /* 0x00000003000085a7 */ /* 0x000ea400080010ff */
[----:B--2---:R-:W-:Y:S05]  /*bcd0*/  @!P0 BRA `(.L_x_186) ;  /* 0xfffffffc00f08947 */ /* 0x004fea000383ffff */
[----:B------:R-:W-:Y:S05]  /*bce0*/  BRA `(.L_x_61) ;  /* 0xffffff7800847947 */ /* 0x000fea000383ffff */
.L_x_65:
[----:B------:R-:W-:-:S07]  /*bcf0*/  MOV R0, UR4 ;  /* 0x0000000400007c02 */ /* 0x000fce0008000f00 */
.L_x_187:
[----:B--2---:R2:W4:Y:S02]  /*bd00*/  SYNCS.PHASECHK.TRANS64.TRYWAIT P0, [R0+URZ], R3 ;  /* 0x00000003000075a7 */ /* 0x00452400080011ff */
[----:B----4-:R-:W-:Y:S05]  /*bd10*/  @!P0 NANOSLEEP.SYNCS 0x989680 ;  /* 0x009896800000895d */ /* 0x010fea0003900000 */
[----:B------:R-:W4:Y:S02]  /*bd20*/  @!P0 SYNCS.PHASECHK.TRANS64 P0, [R0+URZ], R3 ;  /* 0x00000003000085a7 */ /* 0x000f2400080010ff */
[----:B----4-:R-:W-:Y:S05]  /*bd30*/  @!P0 BRA `(.L_x_187) ;  /* 0xfffffffc00f08947 */ /* 0x010fea000383ffff */
[----:B------:R-:W-:Y:S05]  /*bd40*/  BRA `(.L_x_188) ;  /* 0xffffff7c00b07947 */ /* 0x000fea000383ffff */
.L_x_66:
[----:B------:R-:W-:-:S07]  /*bd50*/  MOV R0, UR5 ;  /* 0x0000000500007c02 */ /* 0x000fce0008000f00 */
.L_x_189:
[----:B-1----:R1:W2:Y:S02]  /*bd60*/  SYNCS.PHASECHK.TRANS64.TRYWAIT P0, [R0+URZ], R3 ;  /* 0x00000003000075a7 */ /* 0x0022a400080011ff */
[----:B--2---:R-:W-:Y:S05]  /*bd70*/  @!P0 NANOSLEEP.SYNCS 0x989680 ;  /* 0x009896800000895d */ /* 0x004fea0003900000 */
[----:B------:R-:W2:Y:S02]  /*bd80*/  @!P0 SYNCS.PHASECHK.TRANS64 P0, [R0+URZ], R3 ;  /* 0x00000003000085a7 */ /* 0x000ea400080010ff */
[----:B--2---:R-:W-:Y:S05]  /*bd90*/  @!P0 BRA `(.L_x_189) ;  /* 0xfffffffc00f08947 */ /* 0x004fea000383ffff */
[----:B------:R-:W-:Y:S05]  /*bda0*/  BRA `(.L_x_190) ;  /* 0xffffff7c00bc7947 */ /* 0x000fea000383ffff */
.L_x_67:
[----:B------:R-:W-:-:S07]  /*bdb0*/  MOV R0, UR5 ;  /* 0x0000000500007c02 */ /* 0x000fce0008000f00 */
.L_x_191:
[----:B-1----:R1:W2:Y:S02]  /*bdc0*/  SYNCS.PHASECHK.TRANS64.TRYWAIT P0, [R0+URZ], R3 ;  /* 0x00000003000075a7 */ /* 0x0022a400080011ff */
[----:B--2---:R-:W-:Y:S05]  /*bdd0*/  @!P0 NANOSLEEP.SYNCS 0x989680 ;  /* 0x009896800000895d */ /* 0x004fea0003900000 */
[----:B------:R-:W2:Y:S02]  /*bde0*/  @!P0 SYNCS.PHASECHK.TRANS64 P0, [R0+URZ], R3 ;  /* 0x00000003000085a7 */ /* 0x000ea400080010ff */
[----:B--2---:R-:W-:Y:S05]  /*bdf0*/  @!P0 BRA `(.L_x_191) ;  /* 0xfffffffc00f08947 */ /* 0x004fea000383ffff */
[----:B------:R-:W-:Y:S05]  /*be00*/  BRA `(.L_x_192) ;  /* 0xffffff7c00c87947 */ /* 0x000fea000383ffff */
.L_x_68:
[----:B------:R-:W-:-:S07]  /*be10*/  MOV R0, UR4 ;  /* 0x0000000400007c02 */ /* 0x000fce0008000f00 */
.L_x_193:
[----:B-1----:R1:W2:Y:S02]  /*be20*/  SYNCS.PHASECHK.TRANS64.TRYWAIT P0, [R0+URZ], R3 ;  /* 0x00000003000075a7 */ /* 0x0022a400080011ff */
[----:B--2---:R-:W-:Y:S05]  /*be30*/  @!P0 NANOSLEEP.SYNCS 0x989680 ;  /* 0x009896800000895d */ /* 0x004fea0003900000 */
[----:B------:R-:W2:Y:S02]  /*be40*/  @!P0 SYNCS.PHASECHK.TRANS64 P0, [R0+URZ], R3 ;  /* 0x00000003000085a7 */ /* 0x000ea400080010ff */
[----:B--2---:R-:W-:Y:S05]  /*be50*/  @!P0 BRA `(.L_x_193) ;  /* 0xfffffffc00f08947 */ /* 0x004fea000383ffff */
[----:B------:R-:W-:Y:S05]  /*be60*/  BRA `(.L_x_194) ;  /* 0xffffff7c00d47947 */ /* 0x000fea000383ffff */
.L_x_73:
[----:B--2---:R2:W3:Y:S02]  /*be70*/  SYNCS.PHASECHK.TRANS64.TRYWAIT P0, [R12+URZ+0x70], R9 ;  /* 0x000070090c0075a7 */ /* 0x0044e400080011ff */
[----:B---3--:R-:W-:Y:S05]  /*be80*/  @!P0 NANOSLEEP.SYNCS 0x989680 ;  /* 0x009896800000895d */ /* 0x008fea0003900000 */
[----:B------:R-:W3:Y:S02]  /*be90*/  @!P0 SYNCS.PHASECHK.TRANS64 P0, [R12+URZ+0x70], R9 ;  /* 0x000070090c0085a7 */ /* 0x000ee400080010ff */
[----:B---3--:R-:W-:Y:S05]  /*bea0*/  @!P0 BRA `(.L_x_73) ;  /* 0xfffffffc00f08947 */ /* 0x008fea000383ffff */
[----:B------:R-:W-:Y:S05]  /*beb0*/  BRA `(.L_x_195) ;  /* 0xffffff8000ec7947 */ /* 0x000fea000383ffff */
.L_x_76:
[----:B------:R-:W-:Y:S07]  /*bec0*/  MOV R0, UR21 ;  /* 0x0000001500007c02 */ /* 0x000fee0008000f00 */
.L_x_196:
[----:B--2---:R2:W3:Y:S02]  /*bed0*/  SYNCS.PHASECHK.TRANS64.TRYWAIT P2, [R0+URZ+0x68], R9 ;  /* 0x00006809000075a7 */ /* 0x0044e400080411ff */
[----:B---3--:R-:W-:Y:S05]  /*bee0*/  @!P2 NANOSLEEP.SYNCS 0x989680 ;  /* 0x009896800000a95d */ /* 0x008fea0003900000 */
[----:B------:R-:W3:Y:S02]  /*bef0*/  @!P2 SYNCS.PHASECHK.TRANS64 P2, [R0+URZ+0x68], R9 ;  /* 0x000068090000a5a7 */ /* 0x000ee400080410ff */
[----:B---3--:R-:W-:Y:S05]  /*bf00*/  @!P2 BRA `(.L_x_196) ;  /* 0xfffffffc00f0a947 */ /* 0x008fea000383ffff */
[----:B------:R-:W-:Y:S05]  /*bf10*/  BRA `(.L_x_75) ;  /* 0xffffff8800587947 */ /* 0x000fea000383ffff */
.L_x_79:
[----:B------:R-:W-:Y:S07]  /*bf20*/  MOV R9, UR21 ;  /* 0x0000001500097c02 */ /* 0x000fee0008000f00 */
.L_x_197:
[----:B--2---:R2:W3:Y:S02]  /*bf30*/  SYNCS.PHASECHK.TRANS64.TRYWAIT P0, [R9+URZ+0x40], R10 ;  /* 0x0000400a090075a7 */ /* 0x0044e400080011ff */
[----:B---3--:R-:W-:Y:S05]  /*bf40*/  @!P0 NANOSLEEP.SYNCS 0x989680 ;  /* 0x009896800000895d */ /* 0x008fea0003900000 */
[----:B------:R-:W3:Y:S02]  /*bf50*/  @!P0 SYNCS.PHASECHK.TRANS64 P0, [R9+URZ+0x40], R10 ;  /* 0x0000400a090085a7 */ /* 0x000ee400080010ff */
[----:B---3--:R-:W-:Y:S05]  /*bf60*/  @!P0 BRA `(.L_x_197) ;  /* 0xfffffffc00f08947 */ /* 0x008fea000383ffff */
[----:B------:R-:W-:Y:S05]  /*bf70*/  BRA `(.L_x_198) ;  /* 0xffffff8800b47947 */ /* 0x000fea000383ffff */
.L_x_80:
[----:B------:R-:W-:Y:S07]  /*bf80*/  MOV R9, UR21 ;  /* 0x0000001500097c02 */ /* 0x000fee0008000f00 */
.L_x_199:
[----:B--2---:R2:W3:Y:S02]  /*bf90*/  SYNCS.PHASECHK.TRANS64.TRYWAIT P0, [R9+URZ+0x48], R10 ;  /* 0x0000480a090075a7 */ /* 0x0044e400080011ff */
[----:B---3--:R-:W-:Y:S05]  /*bfa0*/  @!P0 NANOSLEEP.SYNCS 0x989680 ;  /* 0x009896800000895d */ /* 0x008fea0003900000 */
[----:B------:R-:W3:Y:S02]  /*bfb0*/  @!P0 SYNCS.PHASECHK.TRANS64 P0, [R9+URZ+0x48], R10 ;  /* 0x0000480a090085a7 */ /* 0x000ee400080010ff */
[----:B---3--:R-:W-:Y:S05]  /*bfc0*/  @!P0 BRA `(.L_x_199) ;  /* 0xfffffffc00f08947 */ /* 0x008fea000383ffff */
[----:B------:R-:W-:Y:S05]  /*bfd0*/  BRA `(.L_x_200) ;  /* 0xffffff8800f47947 */ /* 0x000fea000383ffff */
.L_x_81:
[----:B------:R-:W-:Y:S07]  /*bfe0*/  MOV R9, UR21 ;  /* 0x0000001500097c02 */ /* 0x000fee0008000f00 */
.L_x_201:
[----:B--2---:R2:W3:Y:S02]  /*bff0*/  SYNCS.PHASECHK.TRANS64.TRYWAIT P0, [R9+URZ+0x50], R10 ;  /* 0x0000500a090075a7 */ /* 0x0044e400080011ff */
[----:B---3--:R-:W-:Y:S05]  /*c000*/  @!P0 NANOSLEEP.SYNCS 0x989680 ;  /* 0x009896800000895d */ /* 0x008fea0003900000 */
[----:B------:R-:W3:Y:S02]  /*c010*/  @!P0 SYNCS.PHASECHK.TRANS64 P0, [R9+URZ+0x50], R10 ;  /* 0x0000500a090085a7 */ /* 0x000ee400080010ff */
[----:B---3--:R-:W-:Y:S05]  /*c020*/  @!P0 BRA `(.L_x_201) ;  /* 0xfffffffc00f08947 */ /* 0x008fea000383ffff */
[----:B------:R-:W-:Y:S05]  /*c030*/  BRA `(.L_x_202) ;  /* 0xffffff8c00387947 */ /* 0x000fea000383ffff */
.L_x_82:
[----:B------:R-:W-:Y:S07]  /*c040*/  MOV R9, UR21 ;  /* 0x0000001500097c02 */ /* 0x000fee0008000f00 */
.L_x_203:
[----:B--2---:R2:W3:Y:S02]  /*c050*/  SYNCS.PHASECHK.TRANS64.TRYWAIT P0, [R9+URZ+0x58], R10 ;  /* 0x0000580a090075a7 */ /* 0x0044e400080011ff */
[----:B---3--:R-:W-:Y:S05]  /*c060*/  @!P0 NANOSLEEP.SYNCS 0x989680 ;  /* 0x009896800000895d */ /* 0x008fea0003900000 */
[----:B------:R-:W3:Y:S02]  /*c070*/  @!P0 SYNCS.PHASECHK.TRANS64 P0, [R9+URZ+0x58], R10 ;  /* 0x0000580a090085a7 */ /* 0x000ee400080010ff */
[----:B---3--:R-:W-:Y:S05]  /*c080*/  @!P0 BRA `(.L_x_203) ;  /* 0xfffffffc00f08947 */ /* 0x008fea000383ffff */
[----:B------:R-:W-:Y:S05]  /*c090*/  BRA `(.L_x_204) ;  /* 0xffffff8c00807947 */ /* 0x000fea000383ffff */
.L_x_83:
[----:B------:R-:W-:Y:S07]  /*c0a0*/  MOV R0, UR21 ;  /* 0x0000001500007c02 */ /* 0x000fee0008000f00 */
.L_x_205:
[----:B--2---:R2:W3:Y:S02]  /*c0b0*/  SYNCS.PHASECHK.TRANS64.TRYWAIT P0, [R0+URZ+0x40], R9 ;  /* 0x00004009000075a7 */ /* 0x0044e400080011ff */
[----:B---3--:R-:W-:Y:S05]  /*c0c0*/  @!P0 NANOSLEEP.SYNCS 0x989680 ;  /* 0x009896800000895d */ /* 0x008fea0003900000 */
[----:B------:R-:W3:Y:S02]  /*c0d0*/  @!P0 SYNCS.PHASECHK.TRANS64 P0, [R0+URZ+0x40], R9 ;  /* 0x00004009000085a7 */ /* 0x000ee400080010ff */
[----:B---3--:R-:W-:Y:S05]  /*c0e0*/  @!P0 BRA `(.L_x_205) ;  /* 0xfffffffc00f08947 */ /* 0x008fea000383ffff */
[----:B------:R-:W-:Y:S05]  /*c0f0*/  BRA `(.L_x_206) ;  /* 0xffffff8c00cc7947 */ /* 0x000fea000383ffff */
.L_x_84:
[----:B------:R-:W-:Y:S07]  /*c100*/  MOV R0, UR21 ;  /* 0x0000001500007c02 */ /* 0x000fee0008000f00 */
.L_x_207:
[----:B--2---:R2:W3:Y:S02]  /*c110*/  SYNCS.PHASECHK.TRANS64.TRYWAIT P0, [R0+URZ+0x48], R9 ;  /* 0x00004809000075a7 */ /* 0x0044e400080011ff */
[----:B---3--:R-:W-:Y:S05]  /*c120*/  @!P0 NANOSLEEP.SYNCS 0x989680 ;  /* 0x009896800000895d */ /* 0x008fea0003900000 */
[----:B------:R-:W3:Y:S02]  /*c130*/  @!P0 SYNCS.PHASECHK.TRANS64 P0, [R0+URZ+0x48], R9 ;  /* 0x00004809000085a7 */ /* 0x000ee400080010ff */
[----:B---3--:R-:W-:Y:S05]  /*c140*/  @!P0 BRA `(.L_x_207) ;  /* 0xfffffffc00f08947 */ /* 0x008fea000383ffff */
[----:B------:R-:W-:Y:S05]  /*c150*/  BRA `(.L_x_208) ;  /* 0xffffff9000147947 */ /* 0x000fea000383ffff */
.L_x_85:
[----:B------:R-:W-:Y:S07]  /*c160*/  MOV R0, UR21 ;  /* 0x0000001500007c02 */ /* 0x000fee0008000f00 */
.L_x_209:
[----:B--2---:R2:W3:Y:S02]  /*c170*/  SYNCS.PHASECHK.TRANS64.TRYWAIT P0, [R0+URZ+0x50], R9 ;  /* 0x00005009000075a7 */ /* 0x0044e400080011ff */
[----:B---3--:R-:W-:Y:S05]  /*c180*/  @!P0 NANOSLEEP.SYNCS 0x989680 ;  /* 0x009896800000895d */ /* 0x008fea0003900000 */
[----:B------:R-:W3:Y:S02]  /*c190*/  @!P0 SYNCS.PHASECHK.TRANS64 P0, [R0+URZ+0x50], R9 ;  /* 0x00005009000085a7 */ /* 0x000ee400080010ff */
[----:B---3--:R-:W-:Y:S05]  /*c1a0*/  @!P0 BRA `(.L_x_209) ;  /* 0xfffffffc00f08947 */ /* 0x008fea000383ffff */
[----:B------:R-:W-:Y:S05]  /*c1b0*/  BRA `(.L_x_210) ;  /* 0xffffff90005c7947 */ /* 0x000fea000383ffff */
.L_x_86:
[----:B------:R-:W-:Y:S07]  /*c1c0*/  MOV R0, UR21 ;  /* 0x0000001500007c02 */ /* 0x000fee0008000f00 */
.L_x_211:
[----:B--2---:R2:W3:Y:S02]  /*c1d0*/  SYNCS.PHASECHK.TRANS64.TRYWAIT P0, [R0+URZ+0x58], R9 ;  /* 0x00005809000075a7 */ /* 0x0044e400080011ff */
[----:B---3--:R-:W-:Y:S05]  /*c1e0*/  @!P0 NANOSLEEP.SYNCS 0x989680 ;  /* 0x009896800000895d */ /* 0x008fea0003900000 */
[----:B------:R-:W3:Y:S02]  /*c1f0*/  @!P0 SYNCS.PHASECHK.TRANS64 P0, [R0+URZ+0x58], R9 ;  /* 0x00005809000085a7 */ /* 0x000ee400080010ff */
[----:B---3--:R-:W-:Y:S05]  /*c200*/  @!P0 BRA `(.L_x_211) ;  /* 0xfffffffc00f08947 */ /* 0x008fea000383ffff */
[----:B------:R-:W-:Y:S05]  /*c210*/  BRA `(.L_x_212) ;  /* 0xffffff9000a07947 */ /* 0x000fea000383ffff */
.L_x_88:
[----:B------:R-:W-:-:S07]  /*c220*/  MOV R3, UR21 ;  /* 0x0000001500037c02 */ /* 0x000fce0008000f00 */
.L_x_213:
[----:B---3--:R3:W4:Y:S02]  /*c230*/  SYNCS.PHASECHK.TRANS64.TRYWAIT P0, [R3+URZ+0x40], R10 ;  /* 0x0000400a030075a7 */ /* 0x00872400080011ff */
[----:B----4-:R-:W-:Y:S05]  /*c240*/  @!P0 NANOSLEEP.SYNCS 0x989680 ;  /* 0x009896800000895d */ /* 0x010fea0003900000 */
[----:B------:R-:W4:Y:S02]  /*c250*/  @!P0 SYNCS.PHASECHK.TRANS64 P0, [R3+URZ+0x40], R10 ;  /* 0x0000400a030085a7 */ /* 0x000f2400080010ff */
[----:B----4-:R-:W-:Y:S05]  /*c260*/  @!P0 BRA `(.L_x_213) ;  /* 0xfffffffc00f08947 */ /* 0x010fea000383ffff */
[----:B------:R-:W-:Y:S05]  /*c270*/  BRA `(.L_x_214) ;  /* 0xffffff9400107947 */ /* 0x000fea000383ffff */
.L_x_89:
[----:B---3--:R-:W-:-:S07]  /*c280*/  MOV R3, UR21 ;  /* 0x0000001500037c02 */ /* 0x008fce0008000f00 */
.L_x_215:
[----:B---3--:R3:W4:Y:S02]  /*c290*/  SYNCS.PHASECHK.TRANS64.TRYWAIT P0, [R3+URZ+0x48], R10 ;  /* 0x0000480a030075a7 */ /* 0x00872400080011ff */
[----:B----4-:R-:W-:Y:S05]  /*c2a0*/  @!P0 NANOSLEEP.SYNCS 0x989680 ;  /* 0x009896800000895d */ /* 0x010fea0003900000 */
[----:B------:R-:W4:Y:S02]  /*c2b0*/  @!P0 SYNCS.PHASECHK.TRANS64 P0, [R3+URZ+0x48], R10 ;  /* 0x0000480a030085a7 */ /* 0x000f2400080010ff */
[----:B----4-:R-:W-:Y:S05]  /*c2c0*/  @!P0 BRA `(.L_x_215) ;  /* 0xfffffffc00f08947 */ /* 0x010fea000383ffff */
[----:B------:R-:W-:Y:S05]  /*c2d0*/  BRA `(.L_x_216) ;  /* 0xffffff9400007947 */ /* 0x000fea000383ffff */
.L_x_90:
[----:B---3--:R-:W-:-:S07]  /*c2e0*/  MOV R3, UR21 ;  /* 0x0000001500037c02 */ /* 0x008fce0008000f00 */
.L_x_217:
[----:B---3--:R3:W4:Y:S02]  /*c2f0*/  SYNCS.PHASECHK.TRANS64.TRYWAIT P0, [R3+URZ+0x50], R10 ;  /* 0x0000500a030075a7 */ /* 0x00872400080011ff */
[----:B----4-:R-:W-:Y:S05]  /*c300*/  @!P0 NANOSLEEP.SYNCS 0x989680 ;  /* 0x009896800000895d */ /* 0x010fea0003900000 */
[----:B------:R-:W4:Y:S02]  /*c310*/  @!P0 SYNCS.PHASECHK.TRANS64 P0, [R3+URZ+0x50], R10 ;  /* 0x0000500a030085a7 */ /* 0x000f2400080010ff */
[----:B----4-:R-:W-:Y:S05]  /*c320*/  @!P0 BRA `(.L_x_217) ;  /* 0xfffffffc00f08947 */ /* 0x010fea000383ffff */
[----:B------:R-:W-:Y:S05]  /*c330*/  BRA `(.L_x_218) ;  /* 0xffffff9000f47947 */ /* 0x000fea000383ffff */
.L_x_92:
[----:B-1----:R1:W2:Y:S02]  /*c340*/  SYNCS.PHASECHK.TRANS64.TRYWAIT P0, [R0+URZ+0x70], R3 ;  /* 0x00007003000075a7 */ /* 0x0022a400080011ff */
[----:B--2---:R-:W-:Y:S05]  /*c350*/  @!P0 NANOSLEEP.SYNCS 0x989680 ;  /* 0x009896800000895d */ /* 0x004fea0003900000 */
[----:B------:R-:W2:Y:S02]  /*c360*/  @!P0 SYNCS.PHASECHK.TRANS64 P0, [R0+URZ+0x70], R3 ;  /* 0x00007003000085a7 */ /* 0x000ea400080010ff */
[----:B--2---:R-:W-:Y:S05]  /*c370*/  @!P0 BRA `(.L_x_92) ;  /* 0xfffffffc00f08947 */ /* 0x004fea000383ffff */
[----:B------:R-:W-:Y:S05]  /*c380*/  BRA `(.L_x_219) ;  /* 0xffffff9400c87947 */ /* 0x000fea000383ffff */
.L_x_103:
[----:B-1----:R-:W-:Y:S04]  /*c390*/  MOV R0, UR43 ;  /* 0x0000002b00007c02 */ /* 0x002fe80008000f00 */
[----:B------:R1:W3:Y:S03]  /*c3a0*/  SYNCS.PHASECHK.TRANS64.TRYWAIT P1, [R0+URZ+0x20], R3 ;  /* 0x00002003000075a7 */ /* 0x0002e600080211ff */
[----:B---3--:R-:W-:Y:S05]  /*c3b0*/  @!P1 NANOSLEEP.SYNCS 0x989680 ;  /* 0x009896800000995d */ /* 0x008fea0003900000 */
[----:B------:R-:W3:Y:S02]  /*c3c0*/  @!P1 SYNCS.PHASECHK.TRANS64 P1, [R0+URZ+0x20], R3 ;  /* 0x00002003000095a7 */ /* 0x000ee400080210ff */
[----:B---3--:R-:W-:Y:S05]  /*c3d0*/  @!P1 BRA `(.L_x_103) ;  /* 0xfffffffc00ec9947 */ /* 0x008fea000383ffff */
[----:B------:R-:W-:Y:S05]  /*c3e0*/  BRA `(.L_x_102) ;  /* 0xffffffa4006c7947 */ /* 0x000fea000383ffff */
.L_x_105:
[----:B-1----:R1:W4:Y:S02]  /*c3f0*/  SYNCS.PHASECHK.TRANS64.TRYWAIT P0, [R77+URZ+0x90], R2 ;  /* 0x000090024d0075a7 */ /* 0x00232400080011ff */
[----:B----4-:R-:W-:Y:S05]  /*c400*/  @!P0 NANOSLEEP.SYNCS 0x989680 ;  /* 0x009896800000895d */ /* 0x010fea0003900000 */
[----:B------:R-:W4:Y:S02]  /*c410*/  @!P0 SYNCS.PHASECHK.TRANS64 P0, [R77+URZ+0x90], R2 ;  /* 0x000090024d0085a7 */ /* 0x000f2400080010ff */
[----:B----4-:R-:W-:Y:S05]  /*c420*/  @!P0 BRA `(.L_x_105) ;  /* 0xfffffffc00f08947 */ /* 0x010fea000383ffff */
[----:B------:R-:W-:Y:S05]  /*c430*/  BRA `(.L_x_104) ;  /* 0xffffffa400987947 */ /* 0x000fea000383ffff */
.L_x_114:
[----:B-1----:R1:W2:Y:S02]  /*c440*/  SYNCS.PHASECHK.TRANS64.TRYWAIT P0, [R3+URZ+0x20], R0 ;  /* 0x00002000030075a7 */ /* 0x0022a400080011ff */
[----:B--2---:R-:W-:Y:S05]  /*c450*/  @!P0 NANOSLEEP.SYNCS 0x989680 ;  /* 0x009896800000895d */ /* 0x004fea0003900000 */
[----:B------:R-:W2:Y:S02]  /*c460*/  @!P0 SYNCS.PHASECHK.TRANS64 P0, [R3+URZ+0x20], R0 ;  /* 0x00002000030085a7 */ /* 0x000ea400080010ff */
[----:B--2---:R-:W-:Y:S05]  /*c470*/  @!P0 BRA `(.L_x_114) ;  /* 0xfffffffc00f08947 */ /* 0x004fea000383ffff */
[----:B------:R-:W-:Y:S05]  /*c480*/  BRA `(.L_x_113) ;  /* 0xffffffac00bc7947 */ /* 0x000fea000383ffff */
.L_x_122:
[----:B-1----:R1:W2:Y:S02]  /*c490*/  SYNCS.PHASECHK.TRANS64.TRYWAIT P0, [R84+URZ+0x20], R5 ;  /* 0x00002005540075a7 */ /* 0x0022a400080011ff */
[----:B--2---:R-:W-:Y:S05]  /*c4a0*/  @!P0 NANOSLEEP.SYNCS 0x989680 ;  /* 0x009896800000895d */ /* 0x004fea0003900000 */
[----:B------:R-:W2:Y:S02]  /*c4b0*/  @!P0 SYNCS.PHASECHK.TRANS64 P0, [R84+URZ+0x20], R5 ;  /* 0x00002005540085a7 */ /* 0x000ea400080010ff */
[----:B--2---:R-:W-:Y:S05]  /*c4c0*/  @!P0 BRA `(.L_x_122) ;  /* 0xfffffffc00f08947 */ /* 0x004fea000383ffff */
[----:B------:R-:W-:Y:S05]  /*c4d0*/  BRA `(.L_x_121) ;  /* 0xffffffb800007947 */ /* 0x000fea000383ffff */
.L_x_130:
[----:B-1----:R1:W2:Y:S02]  /*c4e0*/  SYNCS.PHASECHK.TRANS64.TRYWAIT P0, [R84+URZ+0x20], R5 ;  /* 0x00002005540075a7 */ /* 0x0022a400080011ff */
[----:B--2---:R-:W-:Y:S05]  /*c4f0*/  @!P0 NANOSLEEP.SYNCS 0x989680 ;  /* 0x009896800000895d */ /* 0x004fea0003900000 */
[----:B------:R-:W2:Y:S02]  /*c500*/  @!P0 SYNCS.PHASECHK.TRANS64 P0, [R84+URZ+0x20], R5 ;  /* 0x00002005540085a7 */ /* 0x000ea400080010ff */
[----:B--2---:R-:W-:Y:S05]  /*c510*/  @!P0 BRA `(.L_x_130) ;  /* 0xfffffffc00f08947 */ /* 0x004fea000383ffff */
[----:B------:R-:W-:Y:S05]  /*c520*/  BRA `(.L_x_129) ;  /* 0xffffffc000487947 */ /* 0x000fea000383ffff */
.L_x_138:
[----:B-1----:R1:W2:Y:S02]  /*c530*/  SYNCS.PHASECHK.TRANS64.TRYWAIT P0, [R85+URZ+0x20], R4 ;  /* 0x00002004550075a7 */ /* 0x0022a400080011ff */
[----:B--2---:R-:W-:Y:S05]  /*c540*/  @!P0 NANOSLEEP.SYNCS 0x989680 ;  /* 0x009896800000895d */ /* 0x004fea0003900000 */
[----:B------:R-:W2:Y:S02]  /*c550*/  @!P0 SYNCS.PHASECHK.TRANS64 P0, [R85+URZ+0x20], R4 ;  /* 0x00002004550085a7 */ /* 0x000ea400080010ff */
[----:B--2---:R-:W-:Y:S05]  /*c560*/  @!P0 BRA `(.L_x_138) ;  /* 0xfffffffc00f08947 */ /* 0x004fea000383ffff */
[----:B------:R-:W-:Y:S05]  /*c570*/  BRA `(.L_x_137) ;  /* 0xffffffc8009c7947 */ /* 0x000fea000383ffff */
.L_x_146:
[----:B-1----:R1:W2:Y:S02]  /*c580*/  SYNCS.PHASECHK.TRANS64.TRYWAIT P0, [R85+URZ+0x20], R4 ;  /* 0x00002004550075a7 */ /* 0x0022a400080011ff */
[----:B--2---:R-:W-:Y:S05]  /*c590*/  @!P0 NANOSLEEP.SYNCS 0x989680 ;  /* 0x009896800000895d */ /* 0x004fea0003900000 */
[----:B------:R-:W2:Y:S02]  /*c5a0*/  @!P0 SYNCS.PHASECHK.TRANS64 P0, [R85+URZ+0x20], R4 ;  /* 0x00002004550085a7 */ /* 0x000ea400080010ff */
[----:B--2---:R-:W-:Y:S05]  /*c5b0*/  @!P0 BRA `(.L_x_146) ;  /* 0xfffffffc00f08947 */ /* 0x004fea000383ffff */
[----:B------:R-:W-:Y:S05]  /*c5c0*/  BRA `(.L_x_145) ;  /* 0xffffffd400007947 */ /* 0x000fea000383ffff */
.L_x_154:
[----:B-1----:R1:W2:Y:S02]  /*c5d0*/  SYNCS.PHASECHK.TRANS64.TRYWAIT P0, [R85+URZ+0x20], R4 ;  /* 0x00002004550075a7 */ /* 0x0022a400080011ff */
[----:B--2---:R-:W-:Y:S05]  /*c5e0*/  @!P0 NANOSLEEP.SYNCS 0x989680 ;  /* 0x009896800000895d */ /* 0x004fea0003900000 */
[----:B------:R-:W2:Y:S02]  /*c5f0*/  @!P0 SYNCS.PHASECHK.TRANS64 P0, [R85+URZ+0x20], R4 ;  /* 0x00002004550085a7 */ /* 0x000ea400080010ff */
[----:B--2---:R-:W-:Y:S05]  /*c600*/  @!P0 BRA `(.L_x_154) ;  /* 0xfffffffc00f08947 */ /* 0x004fea000383ffff */
[----:B------:R-:W-:Y:S05]  /*c610*/  BRA `(.L_x_153) ;  /* 0xffffffdc00587947 */ /* 0x000fea000383ffff */
.L_x_162:
[----:B--2---:R2:W3:Y:S02]  /*c620*/  SYNCS.PHASECHK.TRANS64.TRYWAIT P0, [R85+URZ+0x20], R2 ;  /* 0x00002002550075a7 */ /* 0x0044e400080011ff */
[----:B---3--:R-:W-:Y:S05]  /*c630*/  @!P0 NANOSLEEP.SYNCS 0x989680 ;  /* 0x009896800000895d */ /* 0x008fea0003900000 */
[----:B------:R-:W3:Y:S02]  /*c640*/  @!P0 SYNCS.PHASECHK.TRANS64 P0, [R85+URZ+0x20], R2 ;  /* 0x00002002550085a7 */ /* 0x000ee400080010ff */
[----:B---3--:R-:W-:Y:S05]  /*c650*/  @!P0 BRA `(.L_x_162) ;  /* 0xfffffffc00f08947 */ /* 0x008fea000383ffff */
[----:B------:R-:W-:Y:S05]  /*c660*/  BRA `(.L_x_161) ;  /* 0xffffffe400b07947 */ /* 0x000fea000383ffff */
        .weak           $__internal_0_$__cuda_sm10x_tcgen05_guardrail_trap_col_being_dealloced_not_returned_by_alloc
        .type           $__internal_0_$__cuda_sm10x_tcgen05_guardrail_trap_col_being_dealloced_not_returned_by_alloc,@function
        .size           $__internal_0_$__cuda_sm10x_tcgen05_guardrail_trap_col_being_dealloced_not_returned_by_alloc,($__internal_1_$__cuda_sm10x_tcgen05_guardrail_trap_phase_invalid_during_alloc - $__internal_0_$__cuda_sm10x_tcgen05_guardrail_trap_col_being_dealloced_not_returned_by_alloc)
$__internal_0_$__cuda_sm10x_tcgen05_guardrail_trap_col_being_dealloced_not_returned_by_alloc:
[----:B------:R-:W-:Y:S05]  /*c670*/  BPT.TRAP 0x1 ;  /* 0x000000040000795c */ /* 0x000fea0000300000 */
[----:B------:R-:W-:-:S04]  /*c680*/  HFMA2 R3, -RZ, RZ, 0, 0 ;  /* 0x00000000ff037431 */ /* 0x000fc800000001ff */
[----:B------:R-:W-:Y:S05]  /*c690*/  RET.REL.NODEC R2 `(_ZN7cutlass13device_kernelINS_4gemm6kernel13GemmUniversalIN4cute5tupleIJiiiiEEENS1_10collective13CollectiveMmaINS1_35MainloopSm100TmaUmmaWarpSpecializedILi2ELi2ELi4ENS5_IJNS4_1CILi1EEENSA_ILi2EEESB_EEEEENS5_IJNSA_ILi64EEENSA_ILi256EEESF_EEENS_10tfloat32_tENS5_IJlSB_lEEESI_SJ_NS4_8TiledMMAINS4_8MMA_AtomIJNS4_17SM100_MMA_TF32_SSISI_SI_fLi64ELi256ELNS4_4UMMA5MajorE0ELSO_0ELNSN_7ScaleInE0ELSP_0EEEEEENS4_6LayoutINS5_IJSB_SB_SB_EEENS5_IJNSA_ILi0EEESU_SU_EEEEENS5_IJNS4_10UnderscoreESX_SX_EEEEENS4_23SM90_TMA_LOAD_MULTICASTENS4_14ComposedLayoutINS4_7SwizzleILi3ELi4ELi3EEENS4_18smem_ptr_flag_bitsILi32EEENSS_INS5_IJNSA_ILi8EEENSA_ILi32EEEEEENS5_IJS17_SB_EEEEEEEvNS4_8identityENS4_13SM90_TMA_LOADES1B_vS1C_EENS_8epilogue10collective18CollectiveEpilogueINS1F_23Sm100TmaWarpSpecializedILi4ELi2ELi16ELb1ELb0EEEJSH_NS5_IJNSS_ISF_SB_EENSS_IS17_SB_EEEEESI_SJ_SI_SJ_NS1F_6fusion15FusionCallbacksIS1J_NS1N_17LinearCombinationISI_fSI_fLNS_15FloatRoundStyleE2EEESH_S1M_JEEENS4_5SM1004TMEM4LOAD26SM100_TMEM_LOAD_16dp128b8xES1D_S1B_NS4_17SM75_U32x4_LDSM_NENS4_14SM90_TMA_STOREES1B_NS4_17SM90_U32x4_STSM_NENS4_39AutoVectorizingCopyWithAssumedAlignmentILi128EEEEEEvvEEEEvNT_6ParamsE) ;  /* 0xffffff3802587950 */ /* 0x000fea0003c3ffff */
        .weak           $__internal_1_$__cuda_sm10x_tcgen05_guardrail_trap_phase_invalid_during_alloc
        .type           $__internal_1_$__cuda_sm10x_tcgen05_guardrail_trap_phase_invalid_during_alloc,@function
        .size           $__internal_1_$__cuda_sm10x_tcgen05_guardrail_trap_phase_invalid_during_alloc,($__internal_2_$__cuda_sm10x_tcgen05_guardrail_trap_unallocated_columns_being_dealloced - $__internal_1_$__cuda_sm10x_tcgen05_guardrail_trap_phase_invalid_during_alloc)
$__internal_1_$__cuda_sm10x_tcgen05_guardrail_trap_phase_invalid_during_alloc:
[----:B------:R-:W-:Y:S05]  /*c6a0*/  BPT.TRAP 0x1 ;  /* 0x000000040000795c */ /* 0x000fea0000300000 */
[----:B------:R-:W-:-:S04]  /*c6b0*/  MOV R5, 0x0 ;  /* 0x0000000000057802 */ /* 0x000fc80000000f00 */
[----:B------:R-:W-:Y:S05]  /*c6c0*/  RET.REL.NODEC R4 `(_ZN7cutlass13device_kernelINS_4gemm6kernel13GemmUniversalIN4cute5tupleIJiiiiEEENS1_10collective13CollectiveMmaINS1_35MainloopSm100TmaUmmaWarpSpecializedILi2ELi2ELi4ENS5_IJNS4_1CILi1EEENSA_ILi2EEESB_EEEEENS5_IJNSA_ILi64EEENSA_ILi256EEESF_EEENS_10tfloat32_tENS5_IJlSB_lEEESI_SJ_NS4_8TiledMMAINS4_8MMA_AtomIJNS4_17SM100_MMA_TF32_SSISI_SI_fLi64ELi256ELNS4_4UMMA5MajorE0ELSO_0ELNSN_7ScaleInE0ELSP_0EEEEEENS4_6LayoutINS5_IJSB_SB_SB_EEENS5_IJNSA_ILi0EEESU_SU_EEEEENS5_IJNS4_10UnderscoreESX_SX_EEEEENS4_23SM90_TMA_LOAD_MULTICASTENS4_14ComposedLayoutINS4_7SwizzleILi3ELi4ELi3EEENS4_18smem_ptr_flag_bitsILi32EEENSS_INS5_IJNSA_ILi8EEENSA_ILi32EEEEEENS5_IJS17_SB_EEEEEEEvNS4_8identityENS4_13SM90_TMA_LOADES1B_vS1C_EENS_8epilogue10collective18CollectiveEpilogueINS1F_23Sm100TmaWarpSpecializedILi4ELi2ELi16ELb1ELb0EEEJSH_NS5_IJNSS_ISF_SB_EENSS_IS17_SB_EEEEESI_SJ_SI_SJ_NS1F_6fusion15FusionCallbacksIS1J_NS1N_17LinearCombinationISI_fSI_fLNS_15FloatRoundStyleE2EEESH_S1M_JEEENS4_5SM1004TMEM4LOAD26SM100_TMEM_LOAD_16dp128b8xES1D_S1B_NS4_17SM75_U32x4_LDSM_NENS4_14SM90_TMA_STOREES1B_NS4_17SM90_U32x4_STSM_NENS4_39AutoVectorizingCopyWithAssumedAlignmentILi128EEEEEEvvEEEEvNT_6ParamsE) ;  /* 0xffffff38044c7950 */ /* 0x000fea0003c3ffff */
        .weak           $__internal_2_$__cuda_sm10x_tcgen05_guardrail_trap_unallocated_columns_being_dealloced
        .type           $__internal_2_$__cuda_sm10x_tcgen05_guardrail_trap_unallocated_columns_being_dealloced,@function
        .size           $__internal_2_$__cuda_sm10x_tcgen05_guardrail_trap_unallocated_columns_being_dealloced,(.L_x_221 - $__internal_2_$__cuda_sm10x_tcgen05_guardrail_trap_unallocated_columns_being_dealloced)
$__internal_2_$__cuda_sm10x_tcgen05_guardrail_trap_unallocated_columns_being_dealloced:
[----:B------:R-:W-:Y:S05]  /*c6d0*/  BPT.TRAP 0x1 ;  /* 0x000000040000795c */ /* 0x000fea0000300000 */
[----:B------:R-:W-:-:S04]  /*c6e0*/  HFMA2 R3, -RZ, RZ, 0, 0 ;  /* 0x00000000ff037431 */ /* 0x000fc800000001ff */
[----:B------:R-:W-:Y:S05]  /*c6f0*/  RET.REL.NODEC R2 `(_ZN7cutlass13device_kernelINS_4gemm6kernel13GemmUniversalIN4cute5tupleIJiiiiEEENS1_10collective13CollectiveMmaINS1_35MainloopSm100TmaUmmaWarpSpecializedILi2ELi2ELi4ENS5_IJNS4_1CILi1EEENSA_ILi2EEESB_EEEEENS5_IJNSA_ILi64EEENSA_ILi256EEESF_EEENS_10tfloat32_tENS5_IJlSB_lEEESI_SJ_NS4_8TiledMMAINS4_8MMA_AtomIJNS4_17SM100_MMA_TF32_SSISI_SI_fLi64ELi256ELNS4_4UMMA5MajorE0ELSO_0ELNSN_7ScaleInE0ELSP_0EEEEEENS4_6LayoutINS5_IJSB_SB_SB_EEENS5_IJNSA_ILi0EEESU_SU_EEEEENS5_IJNS4_10UnderscoreESX_SX_EEEEENS4_23SM90_TMA_LOAD_MULTICASTENS4_14ComposedLayoutINS4_7SwizzleILi3ELi4ELi3EEENS4_18smem_ptr_flag_bitsILi32EEENSS_INS5_IJNSA_ILi8EEENSA_ILi32EEEEEENS5_IJS17_SB_EEEEEEEvNS4_8identityENS4_13SM90_TMA_LOADES1B_vS1C_EENS_8epilogue10collective18CollectiveEpilogueINS1F_23Sm100TmaWarpSpecializedILi4ELi2ELi16ELb1ELb0EEEJSH_NS5_IJNSS_ISF_SB_EENSS_IS17_SB_EEEEESI_SJ_SI_SJ_NS1F_6fusion15FusionCallbacksIS1J_NS1N_17LinearCombinationISI_fSI_fLNS_15FloatRoundStyleE2EEESH_S1M_JEEENS4_5SM1004TMEM4LOAD26SM100_TMEM_LOAD_16dp128b8xES1D_S1B_NS4_17SM75_U32x4_LDSM_NENS4_14SM90_TMA_STOREES1B_NS4_17SM90_U32x4_STSM_NENS4_39AutoVectorizingCopyWithAssumedAlignmentILi128EEEEEEvvEEEEvNT_6ParamsE) ;  /* 0xffffff3802407950 */ /* 0x000fea0003c3ffff */
.L_x_220:
[----:B------:R-:W-:-:S00]  /*c700*/  BRA `(.L_x_220) ;  /* 0xfffffffc00fc7947 */ /* 0x000fc0000383ffff */
[----:B------:R-:W-:-:S00]  /*c710*/  NOP ;  /* 0x0000000000007918 */ /* 0x000fc00000000000 */
        /* <DEDUP_REMOVED lines=14> */
.L_x_221:


//--------------------- .nv.global.init           --------------------------
	.section	.nv.global.init,"aw",@progbits
.nv.global.init:
	.type		$str$27,@object
	.size		$str$27,($str$28 - $str$27)
$str$27:
        /*0000*/ 	.byte	0x28, 0x61, 0x64, 0x64, 0x72, 0x65, 0x73, 0x73, 0x20, 0x26, 0x20, 0x6d, 0x61, 0x73, 0x6b, 0x29
        /*0010*/ 	.byte	0x20, 0x3d, 0x3d, 0x20, 0x30, 0x00
	.type		$str$28,@object
	.size		$str$28,($str$26 - $str$28)
$str$28:
        /*0016*/ 	.byte	0x2f, 0x74, 0x6d, 0x70, 0x2f, 0x63, 0x75, 0x74, 0x6c, 0x61, 0x73, 0x73, 0x5f, 0x73, 0x77, 0x65
        /*0026*/ 	.byte	0x65, 0x70, 0x5f, 0x73, 0x72, 0x63, 0x2f, 0x69, 0x6e, 0x63, 0x6c, 0x75, 0x64, 0x65, 0x2f, 0x63
        /*0036*/ 	.byte	0x75, 0x74, 0x65, 0x2f, 0x70, 0x6f, 0x69, 0x6e, 0x74, 0x65, 0x72, 0x5f, 0x66, 0x6c, 0x61, 0x67
        /*0046*/ 	.byte	0x67, 0x65, 0x64, 0x2e, 0x68, 0x70, 0x70, 0x00
	.type		$str$26,@object
	.size		$str$26,($str$25 - $str$26)
$str$26:
        /*004e*/ 	.byte	0x2f, 0x74, 0x6d, 0x70, 0x2f, 0x63, 0x75, 0x74, 0x6c, 0x61, 0x73, 0x73, 0x5f, 0x73, 0x77, 0x65
        /*005e*/ 	.byte	0x65, 0x70, 0x5f, 0x73, 0x72, 0x63, 0x2f, 0x69, 0x6e, 0x63, 0x6c, 0x75, 0x64, 0x65, 0x2f, 0x63
        /*006e*/ 	.byte	0x75, 0x74, 0x65, 0x2f, 0x61, 0x74, 0x6f, 0x6d, 0x2f, 0x63, 0x6f, 0x70, 0x79, 0x5f, 0x74, 0x72
        /*007e*/ 	.byte	0x61, 0x69, 0x74, 0x73, 0x5f, 0x73, 0x6d, 0x31, 0x30, 0x30, 0x2e, 0x68, 0x70, 0x70, 0x00
	.type		$str$25,@object
	.size		$str$25,(__unnamed_1 - $str$25)
$str$25:
        /*008d*/ 	.byte	0x28, 0x28, 0x75, 0x69, 0x6e, 0x74, 0x33, 0x32, 0x5f, 0x74, 0x28, 0x74, 0x68, 0x72, 0x65, 0x61
        /*009d*/ 	.byte	0x64, 0x49, 0x64, 0x78, 0x2e, 0x78, 0x29, 0x20, 0x2f, 0x20, 0x33, 0x32, 0x29, 0x20, 0x25, 0x20
        /*00ad*/ 	.byte	0x34, 0x29, 0x20, 0x3d, 0x3d, 0x20, 0x28, 0x28, 0x28, 0x74, 0x6d, 0x65, 0x6d, 0x5f, 0x61, 0x64
        /*00bd*/ 	.byte	0x64, 0x72, 0x20, 0x3e, 0x3e, 0x20, 0x31, 0x36, 0x29, 0x20, 0x2f, 0x20, 0x33, 0x32, 0x29, 0x20
        /*00cd*/ 	.byte	0x25, 0x20, 0x34, 0x29, 0x00
	.type		__unnamed_1,@object
	.size		__unnamed_1,(__unnamed_2 - __unnamed_1)
__unnamed_1:
        /*00d2*/ 	.byte	0x61, 0x75, 0x74, 0x6f, 0x20, 0x63, 0x75, 0x74, 0x65, 0x3a, 0x3a, 0x61, 0x73, 0x5f, 0x70, 0x6f
        /* <DEDUP_REMOVED lines=24> */
        /*0262*/ 	.byte	0x30, 0x34, 0x38, 0x3e, 0x3e, 0x3e, 0x3e, 0x5d, 0x00
	.type		__unnamed_2,@object
	.size		__unnamed_2,(.L_2 - __unnamed_2)
__unnamed_2:
        /* <DEDUP_REMOVED lines=45> */
        /*053b*/ 	.byte	0x3e, 0x3e, 0x3e, 0x5d, 0x00
.L_2:


//--------------------- .nv.shared._ZN7cutlass13device_kernelINS_4gemm6kernel13GemmUniversalIN4cute5tupleIJiiiiEEENS1_10collective13CollectiveMmaINS1_35MainloopSm100TmaUmmaWarpSpecializedILi2ELi2ELi4ENS5_IJNS4_1CILi1EEENSA_ILi2EEESB_EEEEENS5_IJNSA_ILi64EEENSA_ILi256EEESF_EEENS_10tfloat32_tENS5_IJlSB_lEEESI_SJ_NS4_8TiledMMAINS4_8MMA_AtomIJNS4_17SM100_MMA_TF32_SSISI_SI_fLi64ELi256ELNS4_4UMMA5MajorE0ELSO_0ELNSN_7ScaleInE0ELSP_0EEEEEENS4_6LayoutINS5_IJSB_SB_SB_EEENS5_IJNSA_ILi0EEESU_SU_EEEEENS5_IJNS4_10UnderscoreESX_SX_EEEEENS4_23SM90_TMA_LOAD_MULTICASTENS4_14ComposedLayoutINS4_7SwizzleILi3ELi4ELi3EEENS4_18smem_ptr_flag_bitsILi32EEENSS_INS5_IJNSA_ILi8EEENSA_ILi32EEEEEENS5_IJS17_SB_EEEEEEEvNS4_8identityENS4_13SM90_TMA_LOADES1B_vS1C_EENS_8epilogue10collective18CollectiveEpilogueINS1F_23Sm100TmaWarpSpecializedILi4ELi2ELi16ELb1ELb0EEEJSH_NS5_IJNSS_ISF_SB_EENSS_IS17_SB_EEEEESI_SJ_SI_SJ_NS1F_6fusion15FusionCallbacksIS1J_NS1N_17LinearCombinationISI_fSI_fLNS_15FloatRoundStyleE2EEESH_S1M_JEEENS4_5SM1004TMEM4LOAD26SM100_TMEM_LOAD_16dp128b8xES1D_S1B_NS4_17SM75_U32x4_LDSM_NENS4_14SM90_TMA_STOREES1B_NS4_17SM90_U32x4_STSM_NENS4_39AutoVectorizingCopyWithAssumedAlignmentILi128EEEEEEvvEEEEvNT_6ParamsE --------------------------
	.section	.nv.shared._ZN7cutlass13device_kernelINS_4gemm6kernel13GemmUniversalIN4cute5tupleIJiiiiEEENS1_10collective13CollectiveMmaINS1_35MainloopSm100TmaUmmaWarpSpecializedILi2ELi2ELi4ENS5_IJNS4_1CILi1EEENSA_ILi2EEESB_EEEEENS5_IJNSA_ILi64EEENSA_ILi256EEESF_EEENS_10tfloat32_tENS5_IJlSB_lEEESI_SJ_NS4_8TiledMMAINS4_8MMA_AtomIJNS4_17SM100_MMA_TF32_SSISI_SI_fLi64ELi256ELNS4_4UMMA5MajorE0ELSO_0ELNSN_7ScaleInE0ELSP_0EEEEEENS4_6LayoutINS5_IJSB_SB_SB_EEENS5_IJNSA_ILi0EEESU_SU_EEEEENS5_IJNS4_10UnderscoreESX_SX_EEEEENS4_23SM90_TMA_LOAD_MULTICASTENS4_14ComposedLayoutINS4_7SwizzleILi3ELi4ELi3EEENS4_18smem_ptr_flag_bitsILi32EEENSS_INS5_IJNSA_ILi8EEENSA_ILi32EEEEEENS5_IJS17_SB_EEEEEEEvNS4_8identityENS4_13SM90_TMA_LOADES1B_vS1C_EENS_8epilogue10collective18CollectiveEpilogueINS1F_23Sm100TmaWarpSpecializedILi4ELi2ELi16ELb1ELb0EEEJSH_NS5_IJNSS_ISF_SB_EENSS_IS17_SB_EEEEESI_SJ_SI_SJ_NS1F_6fusion15FusionCallbacksIS1J_NS1N_17LinearCombinationISI_fSI_fLNS_15FloatRoundStyleE2EEESH_S1M_JEEENS4_5SM1004TMEM4LOAD26SM100_TMEM_LOAD_16dp128b8xES1D_S1B_NS4_17SM75_U32x4_LDSM_NENS4_14SM90_TMA_STOREES1B_NS4_17SM90_U32x4_STSM_NENS4_39AutoVectorizingCopyWithAssumedAlignmentILi128EEEEEEvvEEEEvNT_6ParamsE,"aw",@nobits
	.sectionflags	@""
	.align	16
	.zero		1024


//--------------------- .nv.shared.reserved.0     --------------------------
	.section	.nv.shared.reserved.0,"aw",@nobits
	.weak		__nv_reservedSMEM_offset_0_alias
	.size		__nv_reservedSMEM_offset_0_alias, 0, 64
	.other		__nv_reservedSMEM_offset_0_alias,@"STO_CUDA_RESERVED_SHARED STV_DEFAULT"
__nv_reservedSMEM_offset_0_alias:
	.zero		0
.nv.shared.reserved.0:
	.zero		64
	.weak		__nv_reservedSMEM_tcgen05_partition
	.type		__nv_reservedSMEM_tcgen05_partition,@object
	.size		__nv_reservedSMEM_tcgen05_partition,(.L_0 - __nv_reservedSMEM_tcgen05_partition)
__nv_reservedSMEM_tcgen05_partition:
	.zero		32
.L_0:


//--------------------- .nv.global                --------------------------
	.section	.nv.global,"aw",@nobits
.nv.global:
	.type		_ZN40_INTERNAL_db397850_4_k_cu_e1e680a5_330214cute1_E,@object
	.size		_ZN40_INTERNAL_db397850_4_k_cu_e1e680a5_330214cute1_E,(_ZN40_INTERNAL_db397850_4_k_cu_e1e680a5_330214cuda3std3__45__cpo6cbeginE - _ZN40_INTERNAL_db397850_4_k_cu_e1e680a5_330214cute1_E)
_ZN40_INTERNAL_db397850_4_k_cu_e1e680a5_330214cute1_E:
	.zero		1
	.type		_ZN40_INTERNAL_db397850_4_k_cu_e1e680a5_330214cuda3std3__45__cpo6cbeginE,@object
	.size		_ZN40_INTERNAL_db397850_4_k_cu_e1e680a5_330214cuda3std3__45__cpo6cbeginE,(_ZN40_INTERNAL_db397850_4_k_cu_e1e680a5_330214cuda3std3__48in_placeE - _ZN40_INTERNAL_db397850_4_k_cu_e1e680a5_330214cuda3std3__45__cpo6cbeginE)
_ZN40_INTERNAL_db397850_4_k_cu_e1e680a5_330214cuda3std3__45__cpo6cbeginE:
	.zero		1
	.type		_ZN40_INTERNAL_db397850_4_k_cu_e1e680a5_330214cuda3std3__48in_placeE,@object
	.size		_ZN40_INTERNAL_db397850_4_k_cu_e1e680a5_330214cuda3std3__48in_placeE,(_ZN40_INTERNAL_db397850_4_k_cu_e1e680a5_330214cuda3std6ranges3__45__cpo9iter_moveE - _ZN40_INTERNAL_db397850_4_k_cu_e1e680a5_330214cuda3std3__48in_placeE)
_ZN40_INTERNAL_db397850_4_k_cu_e1e680a5_330214cuda3std3__48in_placeE:
	.zero		1
	.type		_ZN40_INTERNAL_db397850_4_k_cu_e1e680a5_330214cuda3std6ranges3__45__cpo9iter_moveE,@object
	.size		_ZN40_INTERNAL_db397850_4_k_cu_e1e680a5_330214cuda3std6ranges3__45__cpo9iter_moveE,(_ZN40_INTERNAL_db397850_4_k_cu_e1e680a5_330214cuda3std3__45__cpo5beginE - _ZN40_INTERNAL_db397850_4_k_cu_e1e680a5_330214cuda3std6ranges3__45__cpo9iter_moveE)
_ZN40_INTERNAL_db397850_4_k_cu_e1e680a5_330214cuda3std6ranges3__45__cpo9iter_moveE:
	.zero		1
	.type		_ZN40_INTERNAL_db397850_4_k_cu_e1e680a5_330214cuda3std3__45__cpo5beginE,@object
	.size		_ZN40_INTERNAL_db397850_4_k_cu_e1e680a5_330214cuda3std3__45__cpo5beginE,(_ZN40_INTERNAL_db397850_4_k_cu_e1e680a5_330214cuda3std3__442_GLOBAL__N__db397850_4_k_cu_e1e680a5_330216ignoreE - _ZN40_INTERNAL_db397850_4_k_cu_e1e680a5_330214cuda3std3__45__cpo5beginE)
_ZN40_INTERNAL_db397850_4_k_cu_e1e680a5_330214cuda3std3__45__cpo5beginE:
	.zero		1
	.type		_ZN40_INTERNAL_db397850_4_k_cu_e1e680a5_330214cuda3std3__442_GLOBAL__N__db397850_4_k_cu_e1e680a5_330216ignoreE,@object
	.size		_ZN40_INTERNAL_db397850_4_k_cu_e1e680a5_330214cuda3std3__442_GLOBAL__N__db397850_4_k_cu_e1e680a5_330216ignoreE,(_ZN40_INTERNAL_db397850_4_k_cu_e1e680a5_330214cute7productE - _ZN40_INTERNAL_db397850_4_k_cu_e1e680a5_330214cuda3std3__442_GLOBAL__N__db397850_4_k_cu_e1e680a5_330216ignoreE)
_ZN40_INTERNAL_db397850_4_k_cu_e1e680a5_330214cuda3std3__442_GLOBAL__N__db397850_4_k_cu_e1e680a5_330216ignoreE:
	.zero		1
	.type		_ZN40_INTERNAL_db397850_4_k_cu_e1e680a5_330214cute7productE,@object
	.size		_ZN40_INTERNAL_db397850_4_k_cu_e1e680a5_330214cute7productE,(_ZN40_INTERNAL_db397850_4_k_cu_e1e680a5_330214cuda3std3__45__cpo3endE - _ZN40_INTERNAL_db397850_4_k_cu_e1e680a5_330214cute7productE)
_ZN40_INTERNAL_db397850_4_k_cu_e1e680a5_330214cute7productE:
	.zero		1
	.type		_ZN40_INTERNAL_db397850_4_k_cu_e1e680a5_330214cuda3std3__45__cpo3endE,@object
	.size		_ZN40_INTERNAL_db397850_4_k_cu_e1e680a5_330214cuda3std3__45__cpo3endE,(_ZN40_INTERNAL_db397850_4_k_cu_e1e680a5_330214cuda3std3__419piecewise_constructE - _ZN40_INTERNAL_db397850_4_k_cu_e1e680a5_330214cuda3std3__45__cpo3endE)
_ZN40_INTERNAL_db397850_4_k_cu_e1e680a5_330214cuda3std3__45__cpo3endE:
	.zero		1
	.type		_ZN40_INTERNAL_db397850_4_k_cu_e1e680a5_330214cuda3std3__419piecewise_constructE,@object
	.size		_ZN40_INTERNAL_db397850_4_k_cu_e1e680a5_330214cuda3std3__419piecewise_constructE,(_ZN40_INTERNAL_db397850_4_k_cu_e1e680a5_330214cuda3std3__45__cpo4cendE - _ZN40_INTERNAL_db397850_4_k_cu_e1e680a5_330214cuda3std3__419piecewise_constructE)
_ZN40_INTERNAL_db397850_4_k_cu_e1e680a5_330214cuda3std3__419piecewise_constructE:
	.zero		1
	.type		_ZN40_INTERNAL_db397850_4_k_cu_e1e680a5_330214cuda3std3__45__cpo4cendE,@object
	.size		_ZN40_INTERNAL_db397850_4_k_cu_e1e680a5_330214cuda3std3__45__cpo4cendE,(_ZN40_INTERNAL_db397850_4_k_cu_e1e680a5_330214cuda3std6ranges3__45__cpo4swapE - _ZN40_INTERNAL_db397850_4_k_cu_e1e680a5_330214cuda3std3__45__cpo4cendE)
_ZN40_INTERNAL_db397850_4_k_cu_e1e680a5_330214cuda3std3__45__cpo4cendE:
	.zero		1
	.type		_ZN40_INTERNAL_db397850_4_k_cu_e1e680a5_330214cuda3std6ranges3__45__cpo4swapE,@object
	.size		_ZN40_INTERNAL_db397850_4_k_cu_e1e680a5_330214cuda3std6ranges3__45__cpo4swapE,(.L_10 - _ZN40_INTERNAL_db397850_4_k_cu_e1e680a5_330214cuda3std6ranges3__45__cpo4swapE)
_ZN40_INTERNAL_db397850_4_k_cu_e1e680a5_330214cuda3std6ranges3__45__cpo4swapE:
	.zero		1
.L_10:


//--------------------- .nv.constant0._ZN7cutlass13device_kernelINS_4gemm6kernel13GemmUniversalIN4cute5tupleIJiiiiEEENS1_10collective13CollectiveMmaINS1_35MainloopSm100TmaUmmaWarpSpecializedILi2ELi2ELi4ENS5_IJNS4_1CILi1EEENSA_ILi2EEESB_EEEEENS5_IJNSA_ILi64EEENSA_ILi256EEESF_EEENS_10tfloat32_tENS5_IJlSB_lEEESI_SJ_NS4_8TiledMMAINS4_8MMA_AtomIJNS4_17SM100_MMA_TF32_SSISI_SI_fLi64ELi256ELNS4_4UMMA5MajorE0ELSO_0ELNSN_7ScaleInE0ELSP_0EEEEEENS4_6LayoutINS5_IJSB_SB_SB_EEENS5_IJNSA_ILi0EEESU_SU_EEEEENS5_IJNS4_10UnderscoreESX_SX_EEEEENS4_23SM90_TMA_LOAD_MULTICASTENS4_14ComposedLayoutINS4_7SwizzleILi3ELi4ELi3EEENS4_18smem_ptr_flag_bitsILi32EEENSS_INS5_IJNSA_ILi8EEENSA_ILi32EEEEEENS5_IJS17_SB_EEEEEEEvNS4_8identityENS4_13SM90_TMA_LOADES1B_vS1C_EENS_8epilogue10collective18CollectiveEpilogueINS1F_23Sm100TmaWarpSpecializedILi4ELi2ELi16ELb1ELb0EEEJSH_NS5_IJNSS_ISF_SB_EENSS_IS17_SB_EEEEESI_SJ_SI_SJ_NS1F_6fusion15FusionCallbacksIS1J_NS1N_17LinearCombinationISI_fSI_fLNS_15FloatRoundStyleE2EEESH_S1M_JEEENS4_5SM1004TMEM4LOAD26SM100_TMEM_LOAD_16dp128b8xES1D_S1B_NS4_17SM75_U32x4_LDSM_NENS4_14SM90_TMA_STOREES1B_NS4_17SM90_U32x4_STSM_NENS4_39AutoVectorizingCopyWithAssumedAlignmentILi128EEEEEEvvEEEEvNT_6ParamsE --------------------------
	.section	.nv.constant0._ZN7cutlass13device_kernelINS_4gemm6kernel13GemmUniversalIN4cute5tupleIJiiiiEEENS1_10collective13CollectiveMmaINS1_35MainloopSm100TmaUmmaWarpSpecializedILi2ELi2ELi4ENS5_IJNS4_1CILi1EEENSA_ILi2EEESB_EEEEENS5_IJNSA_ILi64EEENSA_ILi256EEESF_EEENS_10tfloat32_tENS5_IJlSB_lEEESI_SJ_NS4_8TiledMMAINS4_8MMA_AtomIJNS4_17SM100_MMA_TF32_SSISI_SI_fLi64ELi256ELNS4_4UMMA5MajorE0ELSO_0ELNSN_7ScaleInE0ELSP_0EEEEEENS4_6LayoutINS5_IJSB_SB_SB_EEENS5_IJNSA_ILi0EEESU_SU_EEEEENS5_IJNS4_10UnderscoreESX_SX_EEEEENS4_23SM90_TMA_LOAD_MULTICASTENS4_14ComposedLayoutINS4_7SwizzleILi3ELi4ELi3EEENS4_18smem_ptr_flag_bitsILi32EEENSS_INS5_IJNSA_ILi8EEENSA_ILi32EEEEEENS5_IJS17_SB_EEEEEEEvNS4_8identityENS4_13SM90_TMA_LOADES1B_vS1C_EENS_8epilogue10collective18CollectiveEpilogueINS1F_23Sm100TmaWarpSpecializedILi4ELi2ELi16ELb1ELb0EEEJSH_NS5_IJNSS_ISF_SB_EENSS_IS17_SB_EEEEESI_SJ_SI_SJ_NS1F_6fusion15FusionCallbacksIS1J_NS1N_17LinearCombinationISI_fSI_fLNS_15FloatRoundStyleE2EEESH_S1M_JEEENS4_5SM1004TMEM4LOAD26SM100_TMEM_LOAD_16dp128b8xES1D_S1B_NS4_17SM75_U32x4_LDSM_NENS4_14SM90_TMA_STOREES1B_NS4_17SM90_U32x4_STSM_NENS4_39AutoVectorizingCopyWithAssumedAlignmentILi128EEEEEEvvEEEEvNT_6ParamsE,"a",@progbits
	.sectionflags	@""
	.align	4
.nv.constant0._ZN7cutlass13device_kernelINS_4gemm6kernel13GemmUniversalIN4cute5tupleIJiiiiEEENS1_10collective13CollectiveMmaINS1_35MainloopSm100TmaUmmaWarpSpecializedILi2ELi2ELi4ENS5_IJNS4_1CILi1EEENSA_ILi2EEESB_EEEEENS5_IJNSA_ILi64EEENSA_ILi256EEESF_EEENS_10tfloat32_tENS5_IJlSB_lEEESI_SJ_NS4_8TiledMMAINS4_8MMA_AtomIJNS4_17SM100_MMA_TF32_SSISI_SI_fLi64ELi256ELNS4_4UMMA5MajorE0ELSO_0ELNSN_7ScaleInE0ELSP_0EEEEEENS4_6LayoutINS5_IJSB_SB_SB_EEENS5_IJNSA_ILi0EEESU_SU_EEEEENS5_IJNS4_10UnderscoreESX_SX_EEEEENS4_23SM90_TMA_LOAD_MULTICASTENS4_14ComposedLayoutINS4_7SwizzleILi3ELi4ELi3EEENS4_18smem_ptr_flag_bitsILi32EEENSS_INS5_IJNSA_ILi8EEENSA_ILi32EEEEEENS5_IJS17_SB_EEEEEEEvNS4_8identityENS4_13SM90_TMA_LOADES1B_vS1C_EENS_8epilogue10collective18CollectiveEpilogueINS1F_23Sm100TmaWarpSpecializedILi4ELi2ELi16ELb1ELb0EEEJSH_NS5_IJNSS_ISF_SB_EENSS_IS17_SB_EEEEESI_SJ_SI_SJ_NS1F_6fusion15FusionCallbacksIS1J_NS1N_17LinearCombinationISI_fSI_fLNS_15FloatRoundStyleE2EEESH_S1M_JEEENS4_5SM1004TMEM4LOAD26SM100_TMEM_LOAD_16dp128b8xES1D_S1B_NS4_17SM75_U32x4_LDSM_NENS4_14SM90_TMA_STOREES1B_NS4_17SM90_U32x4_STSM_NENS4_39AutoVectorizingCopyWithAssumedAlignmentILi128EEEEEEvvEEEEvNT_6ParamsE:
	.zero		2944


//--------------------- SYMBOLS --------------------------

	.type		.nv.reservedSmem.offset0,@object
	.size		.nv.reservedSmem.offset0,0x4
	.type		.nv.reservedSmem.cap,@object
	.size		.nv.reservedSmem.cap,0x4
	.type		__assertfail,@function
